//
// Generated by NVIDIA NVVM Compiler
//
// Compiler Build ID: CL-36424714
// Cuda compilation tools, release 13.0, V13.0.88
// Based on NVVM 20.0.0
//

.version 9.0
.target sm_100
.address_size 64

	// .globl	_Z7RGB2YUVPcS_mfffff

.visible .entry _Z7RGB2YUVPcS_mfffff(
	.param .u64 .ptr .align 1 _Z7RGB2YUVPcS_mfffff_param_0,
	.param .u64 .ptr .align 1 _Z7RGB2YUVPcS_mfffff_param_1,
	.param .u64 _Z7RGB2YUVPcS_mfffff_param_2,
	.param .f32 _Z7RGB2YUVPcS_mfffff_param_3,
	.param .f32 _Z7RGB2YUVPcS_mfffff_param_4,
	.param .f32 _Z7RGB2YUVPcS_mfffff_param_5,
	.param .f32 _Z7RGB2YUVPcS_mfffff_param_6,
	.param .f32 _Z7RGB2YUVPcS_mfffff_param_7
)
{
	.reg .pred 	%p<3>;
	.reg .b16 	%rs<7>;
	.reg .b32 	%r<27>;
	.reg .b32 	%f<38>;
	.reg .b64 	%rd<12>;

	ld.param.u64 	%rd3, [_Z7RGB2YUVPcS_mfffff_param_0];
	ld.param.u64 	%rd4, [_Z7RGB2YUVPcS_mfffff_param_1];
	ld.param.u64 	%rd5, [_Z7RGB2YUVPcS_mfffff_param_2];
	ld.param.f32 	%f1, [_Z7RGB2YUVPcS_mfffff_param_3];
	ld.param.f32 	%f2, [_Z7RGB2YUVPcS_mfffff_param_4];
	ld.param.f32 	%f3, [_Z7RGB2YUVPcS_mfffff_param_5];
	ld.param.f32 	%f4, [_Z7RGB2YUVPcS_mfffff_param_6];
	ld.param.f32 	%f5, [_Z7RGB2YUVPcS_mfffff_param_7];
	mov.u32 	%r4, %ctaid.x;
	mov.u32 	%r5, %ntid.x;
	mov.u32 	%r6, %tid.x;
	mad.lo.s32 	%r26, %r4, %r5, %r6;
	cvt.s64.s32 	%rd6, %r26;
	setp.le.u64 	%p1, %rd5, %rd6;
	@%p1 bra 	$L__BB0_3;
	cvta.to.global.u64 	%rd1, %rd3;
	cvta.to.global.u64 	%rd2, %rd4;
$L__BB0_2:
	mul.lo.s32 	%r7, %r26, 6;
	mul.lo.s32 	%r8, %r26, 5;
	cvt.s64.s32 	%rd7, %r7;
	add.s64 	%rd8, %rd1, %rd7;
	ld.global.u8 	%rs1, [%rd8];
	cvt.rn.f32.u16 	%f6, %rs1;
	div.rn.f32 	%f7, %f6, 0f437F0000;
	ld.global.u8 	%rs2, [%rd8+1];
	cvt.rn.f32.u16 	%f8, %rs2;
	div.rn.f32 	%f9, %f8, 0f437F0000;
	ld.global.u8 	%rs3, [%rd8+2];
	cvt.rn.f32.u16 	%f10, %rs3;
	div.rn.f32 	%f11, %f10, 0f437F0000;
	mul.f32 	%f12, %f3, %f9;
	fma.rn.f32 	%f13, %f2, %f7, %f12;
	fma.rn.f32 	%f14, %f1, %f11, %f13;
	sub.f32 	%f15, %f11, %f14;
	sub.f32 	%f16, %f7, %f14;
	ld.global.u8 	%rs4, [%rd8+3];
	cvt.rn.f32.u16 	%f17, %rs4;
	div.rn.f32 	%f18, %f17, 0f437F0000;
	ld.global.u8 	%rs5, [%rd8+4];
	cvt.rn.f32.u16 	%f19, %rs5;
	div.rn.f32 	%f20, %f19, 0f437F0000;
	ld.global.u8 	%rs6, [%rd8+5];
	cvt.rn.f32.u16 	%f21, %rs6;
	div.rn.f32 	%f22, %f21, 0f437F0000;
	mul.f32 	%f23, %f3, %f20;
	fma.rn.f32 	%f24, %f2, %f18, %f23;
	fma.rn.f32 	%f25, %f1, %f22, %f24;
	sub.f32 	%f26, %f22, %f25;
	mul.f32 	%f27, %f4, %f26;
	sub.f32 	%f28, %f18, %f25;
	mul.f32 	%f29, %f5, %f28;
	fma.rn.f32 	%f30, %f14, 0f445B0000, 0f42800000;
	cvt.rzi.u32.f32 	%r9, %f30;
	fma.rn.f32 	%f31, %f25, 0f445B0000, 0f42800000;
	cvt.rzi.u32.f32 	%r10, %f31;
	fma.rn.f32 	%f32, %f5, %f16, %f29;
	mul.f32 	%f33, %f32, 0f3F000000;
	fma.rn.f32 	%f34, %f33, 0f44600000, 0f44000000;
	cvt.rzi.u32.f32 	%r11, %f34;
	fma.rn.f32 	%f35, %f4, %f15, %f27;
	mul.f32 	%f36, %f35, 0f3F000000;
	fma.rn.f32 	%f37, %f36, 0f44600000, 0f44000000;
	cvt.rzi.u32.f32 	%r12, %f37;
	cvt.s64.s32 	%rd9, %r8;
	add.s64 	%rd10, %rd2, %rd9;
	st.global.u8 	[%rd10], %r9;
	shr.u32 	%r13, %r9, 8;
	and.b32  	%r14, %r13, 3;
	shl.b32 	%r15, %r11, 2;
	or.b32  	%r16, %r15, %r14;
	st.global.u8 	[%rd10+1], %r16;
	shr.u32 	%r17, %r11, 6;
	and.b32  	%r18, %r17, 15;
	shl.b32 	%r19, %r10, 4;
	or.b32  	%r20, %r18, %r19;
	st.global.u8 	[%rd10+2], %r20;
	shr.u32 	%r21, %r10, 4;
	and.b32  	%r22, %r21, 63;
	shl.b32 	%r23, %r12, 6;
	or.b32  	%r24, %r23, %r22;
	st.global.u8 	[%rd10+3], %r24;
	shr.u32 	%r25, %r12, 2;
	st.global.u8 	[%rd10+4], %r25;
	add.s32 	%r26, %r26, 4096;
	cvt.s64.s32 	%rd11, %r26;
	setp.gt.u64 	%p2, %rd5, %rd11;
	@%p2 bra 	$L__BB0_2;
$L__BB0_3:
	ret;

}
	// .globl	_Z9YUV162RGBPcS_mfffff
.visible .entry _Z9YUV162RGBPcS_mfffff(
	.param .u64 .ptr .align 1 _Z9YUV162RGBPcS_mfffff_param_0,
	.param .u64 .ptr .align 1 _Z9YUV162RGBPcS_mfffff_param_1,
	.param .u64 _Z9YUV162RGBPcS_mfffff_param_2,
	.param .f32 _Z9YUV162RGBPcS_mfffff_param_3,
	.param .f32 _Z9YUV162RGBPcS_mfffff_param_4,
	.param .f32 _Z9YUV162RGBPcS_mfffff_param_5,
	.param .f32 _Z9YUV162RGBPcS_mfffff_param_6,
	.param .f32 _Z9YUV162RGBPcS_mfffff_param_7
)
{
	.reg .pred 	%p<16>;
	.reg .b16 	%rs<5>;
	.reg .b32 	%r<17>;
	.reg .b32 	%f<35>;
	.reg .b64 	%rd<14>;
	.reg .b64 	%fd<15>;

	ld.param.u64 	%rd4, [_Z9YUV162RGBPcS_mfffff_param_0];
	ld.param.u64 	%rd5, [_Z9YUV162RGBPcS_mfffff_param_1];
	ld.param.u64 	%rd6, [_Z9YUV162RGBPcS_mfffff_param_2];
	mov.u32 	%r4, %ctaid.x;
	mov.u32 	%r5, %ntid.x;
	mov.u32 	%r6, %tid.x;
	mad.lo.s32 	%r16, %r4, %r5, %r6;
	shl.b32 	%r7, %r16, 1;
	cvt.s64.s32 	%rd7, %r7;
	setp.le.u64 	%p1, %rd6, %rd7;
	@%p1 bra 	$L__BB1_4;
	cvt.s64.s32 	%rd8, %r16;
	shr.u64 	%rd1, %rd6, 1;
	setp.le.u64 	%p2, %rd1, %rd8;
	@%p2 bra 	$L__BB1_4;
	cvta.to.global.u64 	%rd2, %rd4;
	cvta.to.global.u64 	%rd3, %rd5;
$L__BB1_3:
	shl.b32 	%r8, %r16, 2;
	mul.lo.s32 	%r9, %r16, 6;
	cvt.s64.s32 	%rd9, %r8;
	add.s64 	%rd10, %rd2, %rd9;
	ld.global.u8 	%rs1, [%rd10];
	cvt.rn.f32.u16 	%f1, %rs1;
	div.rn.f32 	%f2, %f1, 0f437F0000;
	ld.global.u8 	%rs2, [%rd10+2];
	cvt.rn.f32.u16 	%f3, %rs2;
	div.rn.f32 	%f4, %f3, 0f437F0000;
	ld.global.u8 	%rs3, [%rd10+1];
	cvt.rn.f32.u16 	%f5, %rs3;
	div.rn.f32 	%f6, %f5, 0f437F0000;
	add.f32 	%f7, %f6, 0fBF000000;
	ld.global.u8 	%rs4, [%rd10+3];
	cvt.rn.f32.u16 	%f8, %rs4;
	div.rn.f32 	%f9, %f8, 0f437F0000;
	add.f32 	%f10, %f9, 0fBF000000;
	cvt.f64.f32 	%fd1, %f2;
	cvt.f64.f32 	%fd2, %f10;
	fma.rn.f64 	%fd3, %fd2, 0d3FF672B020C49BA6, %fd1;
	cvt.rn.f32.f64 	%f11, %fd3;
	mul.f32 	%f12, %f11, 0f437F0000;
	setp.gt.f32 	%p3, %f12, 0f437F0000;
	setp.lt.f32 	%p4, %f12, 0f00000000;
	selp.f32 	%f13, 0f00000000, %f12, %p4;
	selp.f32 	%f14, 0f437F0000, %f13, %p3;
	cvt.rzi.u32.f32 	%r10, %f14;
	cvt.s64.s32 	%rd11, %r9;
	add.s64 	%rd12, %rd3, %rd11;
	st.global.u8 	[%rd12], %r10;
	cvt.f64.f32 	%fd4, %f7;
	mul.f64 	%fd5, %fd4, 0d3FD604189374BC6A;
	sub.f64 	%fd6, %fd1, %fd5;
	mul.f64 	%fd7, %fd2, 0d3FE6D916872B020C;
	sub.f64 	%fd8, %fd6, %fd7;
	cvt.rn.f32.f64 	%f15, %fd8;
	mul.f32 	%f16, %f15, 0f437F0000;
	setp.gt.f32 	%p5, %f16, 0f437F0000;
	setp.lt.f32 	%p6, %f16, 0f00000000;
	selp.f32 	%f17, 0f00000000, %f16, %p6;
	selp.f32 	%f18, 0f437F0000, %f17, %p5;
	cvt.rzi.u32.f32 	%r11, %f18;
	st.global.u8 	[%rd12+1], %r11;
	fma.rn.f64 	%fd9, %fd4, 0d3FFC51EB851EB852, %fd1;
	cvt.rn.f32.f64 	%f19, %fd9;
	mul.f32 	%f20, %f19, 0f437F0000;
	setp.gt.f32 	%p7, %f20, 0f437F0000;
	setp.lt.f32 	%p8, %f20, 0f00000000;
	selp.f32 	%f21, 0f00000000, %f20, %p8;
	selp.f32 	%f22, 0f437F0000, %f21, %p7;
	cvt.rzi.u32.f32 	%r12, %f22;
	st.global.u8 	[%rd12+2], %r12;
	cvt.f64.f32 	%fd10, %f4;
	fma.rn.f64 	%fd11, %fd2, 0d3FF672B020C49BA6, %fd10;
	cvt.rn.f32.f64 	%f23, %fd11;
	mul.f32 	%f24, %f23, 0f437F0000;
	setp.gt.f32 	%p9, %f24, 0f437F0000;
	setp.lt.f32 	%p10, %f24, 0f00000000;
	selp.f32 	%f25, 0f00000000, %f24, %p10;
	selp.f32 	%f26, 0f437F0000, %f25, %p9;
	cvt.rzi.u32.f32 	%r13, %f26;
	st.global.u8 	[%rd12+3], %r13;
	sub.f64 	%fd12, %fd10, %fd5;
	sub.f64 	%fd13, %fd12, %fd7;
	cvt.rn.f32.f64 	%f27, %fd13;
	mul.f32 	%f28, %f27, 0f437F0000;
	setp.gt.f32 	%p11, %f28, 0f437F0000;
	setp.lt.f32 	%p12, %f28, 0f00000000;
	selp.f32 	%f29, 0f00000000, %f28, %p12;
	selp.f32 	%f30, 0f437F0000, %f29, %p11;
	cvt.rzi.u32.f32 	%r14, %f30;
	st.global.u8 	[%rd12+4], %r14;
	fma.rn.f64 	%fd14, %fd4, 0d3FFC51EB851EB852, %fd10;
	cvt.rn.f32.f64 	%f31, %fd14;
	mul.f32 	%f32, %f31, 0f437F0000;
	setp.gt.f32 	%p13, %f32, 0f437F0000;
	setp.lt.f32 	%p14, %f32, 0f00000000;
	selp.f32 	%f33, 0f00000000, %f32, %p14;
	selp.f32 	%f34, 0f437F0000, %f33, %p13;
	cvt.rzi.u32.f32 	%r15, %f34;
	st.global.u8 	[%rd12+5], %r15;
	add.s32 	%r16, %r16, 4096;
	cvt.s64.s32 	%rd13, %r16;
	setp.gt.u64 	%p15, %rd1, %rd13;
	@%p15 bra 	$L__BB1_3;
$L__BB1_4:
	ret;

}


// ===== COMPILED SASS (sm_100) =====

	.target	sm_100

	.elftype	@"ET_EXEC"


//--------------------- .note.nv.tkinfo           --------------------------
	.section	.note.nv.tkinfo,"",@"SHT_NOTE"
	.sectionflags	@"SHF_NOTE_NV_TKINFO"
	.tkinfo
        /*0018*/ 	.word	0x00000002
        /*0030*/ 	.string	""
        /*0030*/ 	.string	"ptxas"
        /*0030*/ 	.string	"Cuda compilation tools, release 13.0, V13.0.88"
        /*0030*/ 	.string	"Build cuda_13.0.r13.0/compiler.36424714_0"
        /*0030*/ 	.string	"-arch sm_100 -m 64 "



//--------------------- .note.nv.cuinfo           --------------------------
	.section	.note.nv.cuinfo,"",@"SHT_NOTE"
	.sectionflags	@"SHF_NOTE_NV_CUINFO"
        /*0018*/ 	.short	0x0002
        /*001a*/ 	.short	0x0064
        /*001c*/ 	.short	0x0082
	.zero		2


//--------------------- .nv.info                  --------------------------
	.section	.nv.info,"",@"SHT_CUDA_INFO"
	.align	4


	//----- nvinfo : EIATTR_REGCOUNT
	.align		4
        /*0000*/ 	.byte	0x04, 0x2f
        /*0002*/ 	.short	(.L_1 - .L_0)
	.align		4
.L_0:
        /*0004*/ 	.word	index@(_Z7RGB2YUVPcS_mfffff)
        /*0008*/ 	.word	0x00000018


	//----- nvinfo : EIATTR_FRAME_SIZE
	.align		4
.L_1:
        /*000c*/ 	.byte	0x04, 0x11
        /*000e*/ 	.short	(.L_3 - .L_2)
	.align		4
.L_2:
        /*0010*/ 	.word	index@($__internal_1_$__cuda_sm3x_div_rn_noftz_f32_slowpath)
        /*0014*/ 	.word	0x00000000


	//----- nvinfo : EIATTR_FRAME_SIZE
	.align		4
.L_3:
        /*0018*/ 	.byte	0x04, 0x11
        /*001a*/ 	.short	(.L_5 - .L_4)
	.align		4
.L_4:
        /*001c*/ 	.word	index@(_Z7RGB2YUVPcS_mfffff)
        /*0020*/ 	.word	0x00000000


	//----- nvinfo : EIATTR_REGCOUNT
	.align		4
.L_5:
        /*0024*/ 	.byte	0x04, 0x2f
        /*0026*/ 	.short	(.L_7 - .L_6)
	.align		4
.L_6:
        /*0028*/ 	.word	index@(_Z9YUV162RGBPcS_mfffff)
        /*002c*/ 	.word	0x00000018


	//----- nvinfo : EIATTR_FRAME_SIZE
	.align		4
.L_7:
        /*0030*/ 	.byte	0x04, 0x11
        /*0032*/ 	.short	(.L_9 - .L_8)
	.align		4
.L_8:
        /*0034*/ 	.word	index@($__internal_0_$__cuda_sm3x_div_rn_noftz_f32_slowpath)
        /*0038*/ 	.word	0x00000000


	//----- nvinfo : EIATTR_FRAME_SIZE
	.align		4
.L_9:
        /*003c*/ 	.byte	0x04, 0x11
        /*003e*/ 	.short	(.L_11 - .L_10)
	.align		4
.L_10:
        /*0040*/ 	.word	index@(_Z9YUV162RGBPcS_mfffff)
        /*0044*/ 	.word	0x00000000


	//----- nvinfo : EIATTR_MIN_STACK_SIZE
	.align		4
.L_11:
        /*0048*/ 	.byte	0x04, 0x12
        /*004a*/ 	.short	(.L_13 - .L_12)
	.align		4
.L_12:
        /*004c*/ 	.word	index@(_Z9YUV162RGBPcS_mfffff)
        /*0050*/ 	.word	0x00000000


	//----- nvinfo : EIATTR_MIN_STACK_SIZE
	.align		4
.L_13:
        /*0054*/ 	.byte	0x04, 0x12
        /*0056*/ 	.short	(.L_15 - .L_14)
	.align		4
.L_14:
        /*0058*/ 	.word	index@(_Z7RGB2YUVPcS_mfffff)
        /*005c*/ 	.word	0x00000000
.L_15:


//--------------------- .nv.compat                --------------------------
	.section	.nv.compat,"",@"SHT_CUDA_COMPAT_INFO"
	.align	4
        /*0000*/ 	.byte	0x02, 0x09, 0x00, 0x00, 0x02, 0x02, 0x01, 0x00, 0x02, 0x05, 0x05, 0x00, 0x03, 0x07, 0x01, 0x01
        /*0010*/ 	.byte	0x02, 0x03, 0x00, 0x00, 0x02, 0x06, 0x01, 0x00, 0x04, 0x0b, 0x08, 0x00, 0x01, 0x00, 0x00, 0x00
        /*0020*/ 	.byte	0x00, 0x00, 0x00, 0x00


//--------------------- .nv.info._Z9YUV162RGBPcS_mfffff --------------------------
	.section	.nv.info._Z9YUV162RGBPcS_mfffff,"",@"SHT_CUDA_INFO"
	.sectionflags	@""
	.align	4


	//----- nvinfo : EIATTR_CUDA_API_VERSION
	.align		4
        /*0000*/ 	.byte	0x04, 0x37
        /*0002*/ 	.short	(.L_17 - .L_16)
.L_16:
        /*0004*/ 	.word	0x00000082


	//----- nvinfo : EIATTR_KPARAM_INFO
	.align		4
.L_17:
        /*0008*/ 	.byte	0x04, 0x17
        /*000a*/ 	.short	(.L_19 - .L_18)
.L_18:
        /*000c*/ 	.word	0x00000000
        /*0010*/ 	.short	0x0007
        /*0012*/ 	.short	0x0028
        /*0014*/ 	.byte	0x00, 0xf0, 0x11, 0x00


	//----- nvinfo : EIATTR_KPARAM_INFO
	.align		4
.L_19:
        /*0018*/ 	.byte	0x04, 0x17
        /*001a*/ 	.short	(.L_21 - .L_20)
.L_20:
        /*001c*/ 	.word	0x00000000
        /*0020*/ 	.short	0x0006
        /*0022*/ 	.short	0x0024
        /*0024*/ 	.byte	0x00, 0xf0, 0x11, 0x00


	//----- nvinfo : EIATTR_KPARAM_INFO
	.align		4
.L_21:
        /*0028*/ 	.byte	0x04, 0x17
        /*002a*/ 	.short	(.L_23 - .L_22)
.L_22:
        /*002c*/ 	.word	0x00000000
        /*0030*/ 	.short	0x0005
        /*0032*/ 	.short	0x0020
        /*0034*/ 	.byte	0x00, 0xf0, 0x11, 0x00


	//----- nvinfo : EIATTR_KPARAM_INFO
	.align		4
.L_23:
        /*0038*/ 	.byte	0x04, 0x17
        /*003a*/ 	.short	(.L_25 - .L_24)
.L_24:
        /*003c*/ 	.word	0x00000000
        /*0040*/ 	.short	0x0004
        /*0042*/ 	.short	0x001c
        /*0044*/ 	.byte	0x00, 0xf0, 0x11, 0x00


	//----- nvinfo : EIATTR_KPARAM_INFO
	.align		4
.L_25:
        /*0048*/ 	.byte	0x04, 0x17
        /*004a*/ 	.short	(.L_27 - .L_26)
.L_26:
        /*004c*/ 	.word	0x00000000
        /*0050*/ 	.short	0x0003
        /*0052*/ 	.short	0x0018
        /*0054*/ 	.byte	0x00, 0xf0, 0x11, 0x00


	//----- nvinfo : EIATTR_KPARAM_INFO
	.align		4
.L_27:
        /*0058*/ 	.byte	0x04, 0x17
        /*005a*/ 	.short	(.L_29 - .L_28)
.L_28:
        /*005c*/ 	.word	0x00000000
        /*0060*/ 	.short	0x0002
        /*0062*/ 	.short	0x0010
        /*0064*/ 	.byte	0x00, 0xf0, 0x21, 0x00


	//----- nvinfo : EIATTR_KPARAM_INFO
	.align		4
.L_29:
        /*0068*/ 	.byte	0x04, 0x17
        /*006a*/ 	.short	(.L_31 - .L_30)
.L_30:
        /*006c*/ 	.word	0x00000000
        /*0070*/ 	.short	0x0001
        /*0072*/ 	.short	0x0008
        /*0074*/ 	.byte	0x00, 0xf5, 0x21, 0x00


	//----- nvinfo : EIATTR_KPARAM_INFO
	.align		4
.L_31:
        /*0078*/ 	.byte	0x04, 0x17
        /*007a*/ 	.short	(.L_33 - .L_32)
.L_32:
        /*007c*/ 	.word	0x00000000
        /*0080*/ 	.short	0x0000
        /*0082*/ 	.short	0x0000
        /*0084*/ 	.byte	0x00, 0xf5, 0x21, 0x00


	//----- nvinfo : EIATTR_SPARSE_MMA_MASK
	.align		4
.L_33:
        /*0088*/ 	.byte	0x03, 0x50
        /*008a*/ 	.short	0x0000


	//----- nvinfo : EIATTR_MAXREG_COUNT
	.align		4
        /*008c*/ 	.byte	0x03, 0x1b
        /*008e*/ 	.short	0x00ff


	//----- nvinfo : EIATTR_MERCURY_ISA_VERSION
	.align		4
        /*0090*/ 	.byte	0x03, 0x5f
        /*0092*/ 	.short	0x0101


	//----- nvinfo : EIATTR_VRC_CTA_INIT_COUNT
	.align		4
        /*0094*/ 	.byte	0x02, 0x4a
	.zero		1
	.zero		1


	//----- nvinfo : EIATTR_EXIT_INSTR_OFFSETS
	.align		4
        /*0098*/ 	.byte	0x04, 0x1c
        /*009a*/ 	.short	(.L_35 - .L_34)


	//   ....[0]....
.L_34:
        /*009c*/ 	.word	0x000000a0


	//   ....[1]....
        /*00a0*/ 	.word	0x00000110


	//   ....[2]....
        /*00a4*/ 	.word	0x00000a50


	//----- nvinfo : EIATTR_CRS_STACK_SIZE
	.align		4
.L_35:
        /*00a8*/ 	.byte	0x04, 0x1e
        /*00aa*/ 	.short	(.L_37 - .L_36)
.L_36:
        /*00ac*/ 	.word	0x00000000


	//----- nvinfo : EIATTR_CBANK_PARAM_SIZE
	.align		4
.L_37:
        /*00b0*/ 	.byte	0x03, 0x19
        /*00b2*/ 	.short	0x002c


	//----- nvinfo : EIATTR_PARAM_CBANK
	.align		4
        /*00b4*/ 	.byte	0x04, 0x0a
        /*00b6*/ 	.short	(.L_39 - .L_38)
	.align		4
.L_38:
        /*00b8*/ 	.word	index@(.nv.constant0._Z9YUV162RGBPcS_mfffff)
        /*00bc*/ 	.short	0x0380
        /*00be*/ 	.short	0x002c


	//----- nvinfo : EIATTR_SW_WAR
	.align		4
.L_39:
        /*00c0*/ 	.byte	0x04, 0x36
        /*00c2*/ 	.short	(.L_41 - .L_40)
.L_40:
        /*00c4*/ 	.word	0x00000008
.L_41:


//--------------------- .nv.info._Z7RGB2YUVPcS_mfffff --------------------------
	.section	.nv.info._Z7RGB2YUVPcS_mfffff,"",@"SHT_CUDA_INFO"
	.sectionflags	@""
	.align	4


	//----- nvinfo : EIATTR_CUDA_API_VERSION
	.align		4
        /*0000*/ 	.byte	0x04, 0x37
        /*0002*/ 	.short	(.L_43 - .L_42)
.L_42:
        /*0004*/ 	.word	0x00000082


	//----- nvinfo : EIATTR_KPARAM_INFO
	.align		4
.L_43:
        /*0008*/ 	.byte	0x04, 0x17
        /*000a*/ 	.short	(.L_45 - .L_44)
.L_44:
        /*000c*/ 	.word	0x00000000
        /*0010*/ 	.short	0x0007
        /*0012*/ 	.short	0x0028
        /*0014*/ 	.byte	0x00, 0xf0, 0x11, 0x00


	//----- nvinfo : EIATTR_KPARAM_INFO
	.align		4
.L_45:
        /*0018*/ 	.byte	0x04, 0x17
        /*001a*/ 	.short	(.L_47 - .L_46)
.L_46:
        /*001c*/ 	.word	0x00000000
        /*0020*/ 	.short	0x0006
        /*0022*/ 	.short	0x0024
        /*0024*/ 	.byte	0x00, 0xf0, 0x11, 0x00


	//----- nvinfo : EIATTR_KPARAM_INFO
	.align		4
.L_47:
        /*0028*/ 	.byte	0x04, 0x17
        /*002a*/ 	.short	(.L_49 - .L_48)
.L_48:
        /*002c*/ 	.word	0x00000000
        /*0030*/ 	.short	0x0005
        /*0032*/ 	.short	0x0020
        /*0034*/ 	.byte	0x00, 0xf0, 0x11, 0x00


	//----- nvinfo : EIATTR_KPARAM_INFO
	.align		4
.L_49:
        /*0038*/ 	.byte	0x04, 0x17
        /*003a*/ 	.short	(.L_51 - .L_50)
.L_50:
        /*003c*/ 	.word	0x00000000
        /*0040*/ 	.short	0x0004
        /*0042*/ 	.short	0x001c
        /*0044*/ 	.byte	0x00, 0xf0, 0x11, 0x00


	//----- nvinfo : EIATTR_KPARAM_INFO
	.align		4
.L_51:
        /*0048*/ 	.byte	0x04, 0x17
        /*004a*/ 	.short	(.L_53 - .L_52)
.L_52:
        /*004c*/ 	.word	0x00000000
        /*0050*/ 	.short	0x0003
        /*0052*/ 	.short	0x0018
        /*0054*/ 	.byte	0x00, 0xf0, 0x11, 0x00


	//----- nvinfo : EIATTR_KPARAM_INFO
	.align		4
.L_53:
        /*0058*/ 	.byte	0x04, 0x17
        /*005a*/ 	.short	(.L_55 - .L_54)
.L_54:
        /*005c*/ 	.word	0x00000000
        /*0060*/ 	.short	0x0002
        /*0062*/ 	.short	0x0010
        /*0064*/ 	.byte	0x00, 0xf0, 0x21, 0x00


	//----- nvinfo : EIATTR_KPARAM_INFO
	.align		4
.L_55:
        /*0068*/ 	.byte	0x04, 0x17
        /*006a*/ 	.short	(.L_57 - .L_56)
.L_56:
        /*006c*/ 	.word	0x00000000
        /*0070*/ 	.short	0x0001
        /*0072*/ 	.short	0x0008
        /*0074*/ 	.byte	0x00, 0xf5, 0x21, 0x00


	//----- nvinfo : EIATTR_KPARAM_INFO
	.align		4
.L_57:
        /*0078*/ 	.byte	0x04, 0x17
        /*007a*/ 	.short	(.L_59 - .L_58)
.L_58:
        /*007c*/ 	.word	0x00000000
        /*0080*/ 	.short	0x0000
        /*0082*/ 	.short	0x0000
        /*0084*/ 	.byte	0x00, 0xf5, 0x21, 0x00


	//----- nvinfo : EIATTR_SPARSE_MMA_MASK
	.align		4
.L_59:
        /*0088*/ 	.byte	0x03, 0x50
        /*008a*/ 	.short	0x0000


	//----- nvinfo : EIATTR_MAXREG_COUNT
	.align		4
        /*008c*/ 	.byte	0x03, 0x1b
        /*008e*/ 	.short	0x00ff


	//----- nvinfo : EIATTR_MERCURY_ISA_VERSION
	.align		4
        /*0090*/ 	.byte	0x03, 0x5f
        /*0092*/ 	.short	0x0101


	//----- nvinfo : EIATTR_VRC_CTA_INIT_COUNT
	.align		4
        /*0094*/ 	.byte	0x02, 0x4a
	.zero		1
	.zero		1


	//----- nvinfo : EIATTR_EXIT_INSTR_OFFSETS
	.align		4
        /*0098*/ 	.byte	0x04, 0x1c
        /*009a*/ 	.short	(.L_61 - .L_60)


	//   ....[0]....
.L_60:
        /*009c*/ 	.word	0x00000090


	//   ....[1]....
        /*00a0*/ 	.word	0x00000a70


	//----- nvinfo : EIATTR_CRS_STACK_SIZE
	.align		4
.L_61:
        /*00a4*/ 	.byte	0x04, 0x1e
        /*00a6*/ 	.short	(.L_63 - .L_62)
.L_62:
        /*00a8*/ 	.word	0x00000000


	//----- nvinfo : EIATTR_CBANK_PARAM_SIZE
	.align		4
.L_63:
        /*00ac*/ 	.byte	0x03, 0x19
        /*00ae*/ 	.short	0x002c


	//----- nvinfo : EIATTR_PARAM_CBANK
	.align		4
        /*00b0*/ 	.byte	0x04, 0x0a
        /*00b2*/ 	.short	(.L_65 - .L_64)
	.align		4
.L_64:
        /*00b4*/ 	.word	index@(.nv.constant0._Z7RGB2YUVPcS_mfffff)
        /*00b8*/ 	.short	0x0380
        /*00ba*/ 	.short	0x002c


	//----- nvinfo : EIATTR_SW_WAR
	.align		4
.L_65:
        /*00bc*/ 	.byte	0x04, 0x36
        /*00be*/ 	.short	(.L_67 - .L_66)
.L_66:
        /*00c0*/ 	.word	0x00000008
.L_67:


//--------------------- .nv.callgraph             --------------------------
	.section	.nv.callgraph,"",@"SHT_CUDA_CALLGRAPH"
	.align	4
	.sectionentsize	8
	.align		4
        /*0000*/ 	.word	0x00000000
	.align		4
        /*0004*/ 	.word	0xffffffff
	.align		4
        /*0008*/ 	.word	0x00000000
	.align		4
        /*000c*/ 	.word	0xfffffffe
	.align		4
        /*0010*/ 	.word	0x00000000
	.align		4
        /*0014*/ 	.word	0xfffffffd
	.align		4
        /*0018*/ 	.word	0x00000000
	.align		4
        /*001c*/ 	.word	0xfffffffc


//--------------------- .text._Z9YUV162RGBPcS_mfffff --------------------------
	.section	.text._Z9YUV162RGBPcS_mfffff,"ax",@progbits
	.align	128
        .global         _Z9YUV162RGBPcS_mfffff
        .type           _Z9YUV162RGBPcS_mfffff,@function
        .size           _Z9YUV162RGBPcS_mfffff,(.L_x_47 - _Z9YUV162RGBPcS_mfffff)
        .other          _Z9YUV162RGBPcS_mfffff,@"STO_CUDA_ENTRY STV_DEFAULT"
_Z9YUV162RGBPcS_mfffff:
.text._Z9YUV162RGBPcS_mfffff:
[----:B------:R-:W-:Y:S01]  /*0000*/  LDC R1, c[0x0][0x37c] ;  /* 0x0000df00ff017b82 */ /* 0x000fe20000000800 */
[----:B------:R-:W0:Y:S07]  /*0010*/  S2R R3, SR_TID.X ;  /* 0x0000000000037919 */ /* 0x000e2e0000002100 */
[----:B------:R-:W0:Y:S01]  /*0020*/  S2UR UR4, SR_CTAID.X ;  /* 0x00000000000479c3 */ /* 0x000e220000002500 */
[----:B------:R-:W1:Y:S07]  /*0030*/  LDCU.64 UR8, c[0x0][0x390] ;  /* 0x00007200ff0877ac */ /* 0x000e6e0008000a00 */
[----:B------:R-:W0:Y:S02]  /*0040*/  LDC R2, c[0x0][0x360] ;  /* 0x0000d800ff027b82 */ /* 0x000e240000000800 */
[----:B0-----:R-:W-:-:S04]  /*0050*/  IMAD R2, R2, UR4, R3 ;  /* 0x0000000402027c24 */ /* 0x001fc8000f8e0203 */
[----:B------:R-:W-:-:S05]  /*0060*/  IMAD.SHL.U32 R0, R2, 0x2, RZ ;  /* 0x0000000202007824 */ /* 0x000fca00078e00ff */
[----:B-1----:R-:W-:Y:S02]  /*0070*/  ISETP.GE.U32.AND P0, PT, R0, UR8, PT ;  /* 0x0000000800007c0c */ /* 0x002fe4000bf06070 */
[----:B------:R-:W-:-:S04]  /*0080*/  SHF.R.S32.HI R0, RZ, 0x1f, R0 ;  /* 0x0000001fff007819 */ /* 0x000fc80000011400 */
[----:B------:R-:W-:-:S13]  /*0090*/  ISETP.GE.U32.AND.EX P0, PT, R0, UR9, PT, P0 ;  /* 0x0000000900007c0c */ /* 0x000fda000bf06100 */
[----:B------:R-:W-:Y:S05]  /*00a0*/  @P0 EXIT ;  /* 0x000000000000094d */ /* 0x000fea0003800000 */
[----:B------:R-:W-:Y:S01]  /*00b0*/  USHF.R.U32.HI UR7, URZ, 0x1, UR9 ;  /* 0x00000001ff077899 */ /* 0x000fe20008011609 */
[----:B------:R-:W-:Y:S01]  /*00c0*/  SHF.R.S32.HI R0, RZ, 0x1f, R2 ;  /* 0x0000001fff007819 */ /* 0x000fe20000011402 */
[----:B------:R-:W-:-:S04]  /*00d0*/  USHF.R.U64 UR6, UR8, 0x1, UR9 ;  /* 0x0000000108067899 */ /* 0x000fc80008001209 */
[----:B------:R-:W-:Y:S02]  /*00e0*/  IMAD.U32 R3, RZ, RZ, UR7 ;  /* 0x00000007ff037e24 */ /* 0x000fe4000f8e00ff */
[----:B------:R-:W-:-:S04]  /*00f0*/  ISETP.LT.U32.AND P0, PT, R2, UR6, PT ;  /* 0x0000000602007c0c */ /* 0x000fc8000bf01070 */
[----:B------:R-:W-:-:S13]  /*0100*/  ISETP.GT.U32.AND.EX P0, PT, R3, R0, PT, P0 ;  /* 0x000000000300720c */ /* 0x000fda0003f04100 */
[----:B------:R-:W-:Y:S05]  /*0110*/  @!P0 EXIT ;  /* 0x000000000000894d */ /* 0x000fea0003800000 */
[----:B------:R-:W0:Y:S01]  /*0120*/  LDCU.64 UR4, c[0x0][0x358] ;  /* 0x00006b00ff0477ac */ /* 0x000e220008000a00 */
[----:B------:R-:W1:Y:S01]  /*0130*/  LDCU.64 UR8, c[0x0][0x380] ;  /* 0x00007000ff0877ac */ /* 0x000e620008000a00 */
[----:B------:R-:W2:Y:S02]  /*0140*/  LDCU.64 UR12, c[0x0][0x388] ;  /* 0x00007100ff0c77ac */ /* 0x000ea40008000a00 */
.L_x_8:
[----:B------:R-:W-:-:S05]  /*0150*/  IMAD.SHL.U32 R0, R2, 0x4, RZ ;  /* 0x0000000402007824 */ /* 0x000fca00078e00ff */
[----:B-1----:R-:W-:-:S04]  /*0160*/  IADD3 R4, P0, PT, R0, UR8, RZ ;  /* 0x0000000800047c10 */ /* 0x002fc8000ff1e0ff */
[----:B------:R-:W-:-:S05]  /*0170*/  LEA.HI.X.SX32 R5, R0, UR9, 0x1, P0 ;  /* 0x0000000900057c11 */ /* 0x000fca00080f0eff */
[----:B0-----:R-:W3:Y:S01]  /*0180*/  LDG.E.U8 R3, desc[UR4][R4.64] ;  /* 0x0000000404037981 */ /* 0x001ee2000c1e1100 */
[----:B------:R-:W-:Y:S01]  /*0190*/  IMAD.MOV.U32 R6, RZ, RZ, 0x3b808081 ;  /* 0x3b808081ff067424 */ /* 0x000fe200078e00ff */
[----:B------:R-:W-:Y:S01]  /*01a0*/  BSSY.RECONVERGENT B0, `(.L_x_0) ;  /* 0x000000e000007945 */ /* 0x000fe20003800200 */
[----:B------:R-:W-:-:S04]  /*01b0*/  IMAD.MOV.U32 R7, RZ, RZ, 0x437f0000 ;  /* 0x437f0000ff077424 */ /* 0x000fc800078e00ff */
[----:B------:R-:W-:-:S04]  /*01c0*/  FFMA R0, R6, -R7, 1 ;  /* 0x3f80000006007423 */ /* 0x000fc80000000807 */
[----:B------:R-:W-:Y:S01]  /*01d0*/  FFMA R0, R0, R6, 0.0039215688593685626984 ;  /* 0x3b80808100007423 */ /* 0x000fe20000000006 */
[----:B------:R-:W-:Y:S01]  /*01e0*/  IMAD R6, R2, 0x6, RZ ;  /* 0x0000000602067824 */ /* 0x000fe200078e02ff */
[----:B---3--:R-:W-:-:S04]  /*01f0*/  I2FP.F32.U32 R3, R3 ;  /* 0x0000000300037245 */ /* 0x008fc80000201000 */
[----:B------:R-:W0:Y:S01]  /*0200*/  FCHK P0, R3, 255 ;  /* 0x437f000003007902 */ /* 0x000e220000000000 */
[----:B------:R-:W-:-:S04]  /*0210*/  FFMA R8, R3, R0, RZ ;  /* 0x0000000003087223 */ /* 0x000fc800000000ff */
[----:B------:R-:W-:-:S04]  /*0220*/  FFMA R9, R8, -255, R3 ;  /* 0xc37f000008097823 */ /* 0x000fc80000000003 */
[----:B------:R-:W-:Y:S01]  /*0230*/  FFMA R8, R0, R9, R8 ;  /* 0x0000000900087223 */ /* 0x000fe20000000008 */
[----:B0-----:R-:W-:Y:S06]  /*0240*/  @!P0 BRA `(.L_x_1) ;  /* 0x00000000000c8947 */ /* 0x001fec0003800000 */
[----:B------:R-:W-:-:S07]  /*0250*/  MOV R10, 0x270 ;  /* 0x00000270000a7802 */ /* 0x000fce0000000f00 */
[----:B--2---:R-:W-:Y:S05]  /*0260*/  CALL.REL.NOINC `($__internal_0_$__cuda_sm3x_div_rn_noftz_f32_slowpath) ;  /* 0x0000000400fc7944 */ /* 0x004fea0003c00000 */
[----:B------:R-:W-:-:S07]  /*0270*/  IMAD.MOV.U32 R8, RZ, RZ, R0 ;  /* 0x000000ffff087224 */ /* 0x000fce00078e0000 */
.L_x_1:
[----:B--2---:R-:W-:Y:S05]  /*0280*/  BSYNC.RECONVERGENT B0 ;  /* 0x0000000000007941 */ /* 0x004fea0003800200 */
.L_x_0:
[----:B------:R-:W2:Y:S01]  /*0290*/  LDG.E.U8 R0, desc[UR4][R4.64+0x2] ;  /* 0x0000020404007981 */ /* 0x000ea2000c1e1100 */
[----:B------:R-:W-:Y:S01]  /*02a0*/  IMAD.MOV.U32 R10, RZ, RZ, 0x3b808081 ;  /* 0x3b808081ff0a7424 */ /* 0x000fe200078e00ff */
[----:B------:R-:W-:Y:S03]  /*02b0*/  BSSY.RECONVERGENT B0, `(.L_x_2) ;  /* 0x000000c000007945 */ /* 0x000fe60003800200 */
[----:B------:R-:W-:Y:S01]  /*02c0*/  FFMA R9, R10, -R7, 1 ;  /* 0x3f8000000a097423 */ /* 0x000fe20000000807 */
[----:B--2---:R-:W-:-:S03]  /*02d0*/  I2FP.F32.U32 R3, R0 ;  /* 0x0000000000037245 */ /* 0x004fc60000201000 */
[----:B------:R-:W-:Y:S01]  /*02e0*/  FFMA R0, R9, R10, 0.0039215688593685626984 ;  /* 0x3b80808109007423 */ /* 0x000fe2000000000a */
[----:B------:R-:W0:Y:S03]  /*02f0*/  FCHK P0, R3, 255 ;  /* 0x437f000003007902 */ /* 0x000e260000000000 */
[----:B------:R-:W-:-:S04]  /*0300*/  FFMA R9, R0, R3, RZ ;  /* 0x0000000300097223 */ /* 0x000fc800000000ff */
[----:B------:R-:W-:-:S04]  /*0310*/  FFMA R10, R9, -255, R3 ;  /* 0xc37f0000090a7823 */ /* 0x000fc80000000003 */
[----:B------:R-:W-:Y:S01]  /*0320*/  FFMA R9, R0, R10, R9 ;  /* 0x0000000a00097223 */ /* 0x000fe20000000009 */
[----:B0-----:R-:W-:Y:S06]  /*0330*/  @!P0 BRA `(.L_x_3) ;  /* 0x00000000000c8947 */ /* 0x001fec0003800000 */
[----:B------:R-:W-:-:S07]  /*0340*/  MOV R10, 0x360 ;  /* 0x00000360000a7802 */ /* 0x000fce0000000f00 */
[----:B------:R-:W-:Y:S05]  /*0350*/  CALL.REL.NOINC `($__internal_0_$__cuda_sm3x_div_rn_noftz_f32_slowpath) ;  /* 0x0000000400c07944 */ /* 0x000fea0003c00000 */
[----:B------:R-:W-:-:S07]  /*0360*/  IMAD.MOV.U32 R9, RZ, RZ, R0 ;  /* 0x000000ffff097224 */ /* 0x000fce00078e0000 */
.L_x_3:
[----:B------:R-:W-:Y:S05]  /*0370*/  BSYNC.RECONVERGENT B0 ;  /* 0x0000000000007941 */ /* 0x000fea0003800200 */
.L_x_2:
        /* <DEDUP_REMOVED lines=11> */
[----:B------:R-:W-:Y:S01]  /*0430*/  IMAD.MOV.U32 R3, RZ, RZ, R12 ;  /* 0x000000ffff037224 */ /* 0x000fe200078e000c */
[----:B------:R-:W-:-:S07]  /*0440*/  MOV R10, 0x460 ;  /* 0x00000460000a7802 */ /* 0x000fce0000000f00 */
[----:B------:R-:W-:Y:S05]  /*0450*/  CALL.REL.NOINC `($__internal_0_$__cuda_sm3x_div_rn_noftz_f32_slowpath) ;  /* 0x0000000400807944 */ /* 0x000fea0003c00000 */
[----:B------:R-:W-:-:S07]  /*0460*/  IMAD.MOV.U32 R16, RZ, RZ, R0 ;  /* 0x000000ffff107224 */ /* 0x000fce00078e0000 */
.L_x_5:
[----:B------:R-:W-:Y:S05]  /*0470*/  BSYNC.RECONVERGENT B0 ;  /* 0x0000000000007941 */ /* 0x000fea0003800200 */
.L_x_4:
[----:B------:R-:W2:Y:S01]  /*0480*/  LDG.E.U8 R4, desc[UR4][R4.64+0x3] ;  /* 0x0000030404047981 */ /* 0x000ea2000c1e1100 */
[----:B------:R-:W-:Y:S01]  /*0490*/  IMAD.MOV.U32 R0, RZ, RZ, 0x3b808081 ;  /* 0x3b808081ff007424 */ /* 0x000fe200078e00ff */
[----:B------:R-:W-:Y:S01]  /*04a0*/  BSSY.RECONVERGENT B0, `(.L_x_6) ;  /* 0x000000d000007945 */ /* 0x000fe20003800200 */
[----:B------:R-:W-:Y:S02]  /*04b0*/  FADD R16, R16, -0.5 ;  /* 0xbf00000010107421 */ /* 0x000fe40000000000 */
[----:B------:R-:W-:-:S04]  /*04c0*/  FFMA R3, R0, -R7, 1 ;  /* 0x3f80000000037423 */ /* 0x000fc80000000807 */
[----:B------:R-:W-:Y:S01]  /*04d0*/  FFMA R0, R3, R0, 0.0039215688593685626984 ;  /* 0x3b80808103007423 */ /* 0x000fe20000000000 */
[----:B--2---:R-:W-:-:S04]  /*04e0*/  I2FP.F32.U32 R12, R4 ;  /* 0x00000004000c7245 */ /* 0x004fc80000201000 */
[----:B------:R-:W0:Y:S01]  /*04f0*/  FCHK P0, R12, 255 ;  /* 0x437f00000c007902 */ /* 0x000e220000000000 */
[----:B------:R-:W-:-:S04]  /*0500*/  FFMA R3, R0, R12, RZ ;  /* 0x0000000c00037223 */ /* 0x000fc800000000ff */
[----:B------:R-:W-:-:S04]  /*0510*/  FFMA R10, R3, -255, R12 ;  /* 0xc37f0000030a7823 */ /* 0x000fc8000000000c */
[----:B------:R-:W-:Y:S01]  /*0520*/  FFMA R0, R0, R10, R3 ;  /* 0x0000000a00007223 */ /* 0x000fe20000000003 */
[----:B0-----:R-:W-:Y:S06]  /*0530*/  @!P0 BRA `(.L_x_7) ;  /* 0x00000000000c8947 */ /* 0x001fec0003800000 */
[----:B------:R-:W-:Y:S01]  /*0540*/  IMAD.MOV.U32 R3, RZ, RZ, R12 ;  /* 0x000000ffff037224 */ /* 0x000fe200078e000c */
[----:B------:R-:W-:-:S07]  /*0550*/  MOV R10, 0x570 ;  /* 0x00000570000a7802 */ /* 0x000fce0000000f00 */
[----:B------:R-:W-:Y:S05]  /*0560*/  CALL.REL.NOINC `($__internal_0_$__cuda_sm3x_div_rn_noftz_f32_slowpath) ;  /* 0x00000004003c7944 */ /* 0x000fea0003c00000 */
.L_x_7:
[----:B------:R-:W-:Y:S05]  /*0570*/  BSYNC.RECONVERGENT B0 ;  /* 0x0000000000007941 */ /* 0x000fea0003800200 */
.L_x_6:
[----:B------:R-:W-:Y:S01]  /*0580*/  F2F.F64.F32 R14, R8 ;  /* 0x00000008000e7310 */ /* 0x000fe20000201800 */
[----:B------:R-:W-:Y:S01]  /*0590*/  FADD R0, R0, -0.5 ;  /* 0xbf00000000007421 */ /* 0x000fe20000000000 */
[----:B------:R-:W-:Y:S01]  /*05a0*/  UMOV UR10, 0x851eb852 ;  /* 0x851eb852000a7882 */ /* 0x000fe20000000000 */
[----:B------:R-:W-:Y:S01]  /*05b0*/  UMOV UR11, 0x3ffc51eb ;  /* 0x3ffc51eb000b7882 */ /* 0x000fe20000000000 */
[----:B------:R-:W-:Y:S01]  /*05c0*/  UMOV UR14, 0x9374bc6a ;  /* 0x9374bc6a000e7882 */ /* 0x000fe20000000000 */
[----:B------:R-:W-:Y:S01]  /*05d0*/  UMOV UR15, 0x3fd60418 ;  /* 0x3fd60418000f7882 */ /* 0x000fe20000000000 */
[----:B------:R-:W-:Y:S01]  /*05e0*/  UMOV UR16, 0x872b020c ;  /* 0x872b020c00107882 */ /* 0x000fe20000000000 */
[----:B------:R-:W-:Y:S01]  /*05f0*/  UMOV UR17, 0x3fe6d916 ;  /* 0x3fe6d91600117882 */ /* 0x000fe20000000000 */
[----:B------:R-:W0:Y:S01]  /*0600*/  F2F.F64.F32 R4, R16 ;  /* 0x0000001000047310 */ /* 0x000e220000201800 */
[----:B------:R-:W-:-:S07]  /*0610*/  VIADD R2, R2, 0x1000 ;  /* 0x0000100002027836 */ /* 0x000fce0000000000 */
[----:B------:R-:W1:Y:S01]  /*0620*/  F2F.F64.F32 R10, R9 ;  /* 0x00000009000a7310 */ /* 0x000e620000201800 */
[----:B0-----:R-:W-:-:S07]  /*0630*/  DFMA R18, R4, UR10, R14 ;  /* 0x0000000a04127c2b */ /* 0x001fce000800000e */
[----:B------:R-:W0:Y:S01]  /*0640*/  F2F.F64.F32 R12, R0 ;  /* 0x00000000000c7310 */ /* 0x000e220000201800 */
[----:B-1----:R-:W-:Y:S01]  /*0650*/  DFMA R20, R4, UR10, R10 ;  /* 0x0000000a04147c2b */ /* 0x002fe2000800000a */
[----:B------:R-:W-:Y:S01]  /*0660*/  UMOV UR10, 0x20c49ba6 ;  /* 0x20c49ba6000a7882 */ /* 0x000fe20000000000 */
[----:B------:R-:W-:-:S05]  /*0670*/  UMOV UR11, 0x3ff672b0 ;  /* 0x3ff672b0000b7882 */ /* 0x000fca0000000000 */
[----:B------:R-:W1:Y:S01]  /*0680*/  F2F.F32.F64 R18, R18 ;  /* 0x0000001200127310 */ /* 0x000e620000301000 */
[--C-:B0-----:R-:W-:Y:S02]  /*0690*/  DFMA R16, R12, UR10, R14.reuse ;  /* 0x0000000a0c107c2b */ /* 0x101fe4000800000e */
[----:B------:R-:W-:-:S05]  /*06a0*/  DFMA R14, R4, -UR14, R14 ;  /* 0x8000000e040e7c2b */ /* 0x000fca000800000e */
[----:B------:R-:W0:Y:S01]  /*06b0*/  F2F.F32.F64 R20, R20 ;  /* 0x0000001400147310 */ /* 0x000e220000301000 */
[--C-:B------:R-:W-:Y:S02]  /*06c0*/  DFMA R4, R4, -UR14, R10.reuse ;  /* 0x8000000e04047c2b */ /* 0x100fe4000800000a */
[C---:B------:R-:W-:Y:S02]  /*06d0*/  DFMA R10, R12.reuse, UR10, R10 ;  /* 0x0000000a0c0a7c2b */ /* 0x040fe4000800000a */
[----:B------:R-:W-:-:S03]  /*06e0*/  DFMA R14, R12, -UR16, R14 ;  /* 0x800000100c0e7c2b */ /* 0x000fc6000800000e */
[----:B------:R2:W3:Y:S01]  /*06f0*/  F2F.F32.F64 R16, R16 ;  /* 0x0000001000107310 */ /* 0x0004e20000301000 */
[----:B-1----:R-:W-:Y:S01]  /*0700*/  FMUL R18, R18, 255 ;  /* 0x437f000012127820 */ /* 0x002fe20000400000 */
[----:B------:R-:W-:-:S04]  /*0710*/  DFMA R4, R12, -UR16, R4 ;  /* 0x800000100c047c2b */ /* 0x000fc80008000004 */
[----:B------:R-:W-:Y:S01]  /*0720*/  FSETP.GEU.AND P1, PT, R18, RZ, PT ;  /* 0x000000ff1200720b */ /* 0x000fe20003f2e000 */
[----:B0-----:R-:W-:Y:S01]  /*0730*/  FMUL R20, R20, 255 ;  /* 0x437f000014147820 */ /* 0x001fe20000400000 */
[C---:B------:R-:W-:Y:S01]  /*0740*/  FSETP.GT.AND P0, PT, R18.reuse, 255, PT ;  /* 0x437f00001200780b */ /* 0x040fe20003f04000 */
[----:B------:R-:W0:Y:S01]  /*0750*/  F2F.F32.F64 R14, R14 ;  /* 0x0000000e000e7310 */ /* 0x000e220000301000 */
[----:B------:R-:W-:Y:S01]  /*0760*/  FSEL R18, R18, RZ, P1 ;  /* 0x000000ff12127208 */ /* 0x000fe20000800000 */
[----:B--2---:R-:W-:Y:S01]  /*0770*/  IMAD.U32 R17, RZ, RZ, UR7 ;  /* 0x00000007ff117e24 */ /* 0x004fe2000f8e00ff */
[----:B------:R-:W-:Y:S02]  /*0780*/  FSETP.GEU.AND P1, PT, R20, RZ, PT ;  /* 0x000000ff1400720b */ /* 0x000fe40003f2e000 */
[----:B------:R-:W-:Y:S01]  /*0790*/  FSEL R18, R18, 255, !P0 ;  /* 0x437f000012127808 */ /* 0x000fe20004000000 */
[----:B---3--:R-:W-:Y:S01]  /*07a0*/  FMUL R16, R16, 255 ;  /* 0x437f000010107820 */ /* 0x008fe20000400000 */
[C---:B------:R-:W-:Y:S01]  /*07b0*/  FSETP.GT.AND P0, PT, R20.reuse, 255, PT ;  /* 0x437f00001400780b */ /* 0x040fe20003f04000 */
[----:B------:R-:W1:Y:S01]  /*07c0*/  F2F.F32.F64 R10, R10 ;  /* 0x0000000a000a7310 */ /* 0x000e620000301000 */
[----:B------:R-:W-:-:S02]  /*07d0*/  FSEL R20, R20, RZ, P1 ;  /* 0x000000ff14147208 */ /* 0x000fc40000800000 */
[----:B------:R-:W-:Y:S02]  /*07e0*/  FSETP.GEU.AND P1, PT, R16, RZ, PT ;  /* 0x000000ff1000720b */ /* 0x000fe40003f2e000 */
[----:B------:R-:W-:Y:S01]  /*07f0*/  FSEL R20, R20, 255, !P0 ;  /* 0x437f000014147808 */ /* 0x000fe20004000000 */
[----:B0-----:R-:W-:Y:S02]  /*0800*/  FMUL R14, R14, 255 ;  /* 0x437f00000e0e7820 */ /* 0x001fe40000400000 */
[----:B------:R-:W0:Y:S01]  /*0810*/  F2F.F32.F64 R4, R4 ;  /* 0x0000000400047310 */ /* 0x000e220000301000 */
[C---:B------:R-:W-:Y:S02]  /*0820*/  FSETP.GT.AND P0, PT, R16.reuse, 255, PT ;  /* 0x437f00001000780b */ /* 0x040fe40003f04000 */
[----:B------:R-:W-:Y:S02]  /*0830*/  FSEL R16, R16, RZ, P1 ;  /* 0x000000ff10107208 */ /* 0x000fe40000800000 */
[----:B------:R-:W-:Y:S01]  /*0840*/  FSETP.GEU.AND P1, PT, R14, RZ, PT ;  /* 0x000000ff0e00720b */ /* 0x000fe20003f2e000 */
[----:B-1----:R-:W-:Y:S01]  /*0850*/  FMUL R10, R10, 255 ;  /* 0x437f00000a0a7820 */ /* 0x002fe20000400000 */
[----:B------:R-:W-:Y:S01]  /*0860*/  FSEL R16, R16, 255, !P0 ;  /* 0x437f000010107808 */ /* 0x000fe20004000000 */
[----:B------:R-:W1:Y:S01]  /*0870*/  F2I.U32.TRUNC.NTZ R9, R18 ;  /* 0x0000001200097305 */ /* 0x000e62000020f000 */
[----:B------:R-:W-:-:S02]  /*0880*/  FSETP.GT.AND P0, PT, R14, 255, PT ;  /* 0x437f00000e00780b */ /* 0x000fc40003f04000 */
[----:B------:R-:W-:Y:S02]  /*0890*/  FSEL R14, R14, RZ, P1 ;  /* 0x000000ff0e0e7208 */ /* 0x000fe40000800000 */
[----:B------:R-:W-:Y:S01]  /*08a0*/  FSETP.GEU.AND P1, PT, R10, RZ, PT ;  /* 0x000000ff0a00720b */ /* 0x000fe20003f2e000 */
[----:B0-----:R-:W-:Y:S01]  /*08b0*/  FMUL R4, R4, 255 ;  /* 0x437f000004047820 */ /* 0x001fe20000400000 */
[----:B------:R-:W-:Y:S01]  /*08c0*/  FSEL R14, R14, 255, !P0 ;  /* 0x437f00000e0e7808 */ /* 0x000fe20004000000 */
[----:B------:R-:W0:Y:S01]  /*08d0*/  F2I.U32.TRUNC.NTZ R15, R20 ;  /* 0x00000014000f7305 */ /* 0x000e22000020f000 */
[----:B------:R-:W-:Y:S02]  /*08e0*/  FSETP.GT.AND P0, PT, R10, 255, PT ;  /* 0x437f00000a00780b */ /* 0x000fe40003f04000 */
[----:B------:R-:W-:Y:S02]  /*08f0*/  FSETP.GEU.AND P2, PT, R4, RZ, PT ;  /* 0x000000ff0400720b */ /* 0x000fe40003f4e000 */
[----:B------:R-:W-:-:S02]  /*0900*/  FSEL R10, R10, RZ, P1 ;  /* 0x000000ff0a0a7208 */ /* 0x000fc40000800000 */
[C---:B------:R-:W-:Y:S01]  /*0910*/  FSETP.GT.AND P1, PT, R4.reuse, 255, PT ;  /* 0x437f00000400780b */ /* 0x040fe20003f24000 */
[----:B------:R-:W2:Y:S01]  /*0920*/  F2I.U32.TRUNC.NTZ R3, R16 ;  /* 0x0000001000037305 */ /* 0x000ea2000020f000 */
[----:B------:R-:W-:Y:S02]  /*0930*/  FSEL R4, R4, RZ, P2 ;  /* 0x000000ff04047208 */ /* 0x000fe40001000000 */
[----:B------:R-:W-:Y:S02]  /*0940*/  FSEL R10, R10, 255, !P0 ;  /* 0x437f00000a0a7808 */ /* 0x000fe40004000000 */
[----:B------:R-:W-:Y:S02]  /*0950*/  FSEL R0, R4, 255, !P1 ;  /* 0x437f000004007808 */ /* 0x000fe40004800000 */
[C---:B------:R-:W-:Y:S01]  /*0960*/  IADD3 R4, P0, PT, R6.reuse, UR12, RZ ;  /* 0x0000000c06047c10 */ /* 0x040fe2000ff1e0ff */
[----:B------:R-:W3:Y:S03]  /*0970*/  F2I.U32.TRUNC.NTZ R7, R14 ;  /* 0x0000000e00077305 */ /* 0x000ee6000020f000 */
[----:B------:R-:W-:-:S02]  /*0980*/  LEA.HI.X.SX32 R5, R6, UR13, 0x1, P0 ;  /* 0x0000000d06057c11 */ /* 0x000fc400080f0eff */
[----:B------:R-:W-:-:S03]  /*0990*/  ISETP.LT.U32.AND P0, PT, R2, UR6, PT ;  /* 0x0000000602007c0c */ /* 0x000fc6000bf01070 */
[----:B------:R-:W4:Y:S01]  /*09a0*/  F2I.U32.TRUNC.NTZ R11, R10 ;  /* 0x0000000a000b7305 */ /* 0x000f22000020f000 */
[----:B-1----:R1:W-:Y:S04]  /*09b0*/  STG.E.U8 desc[UR4][R4.64+0x2], R9 ;  /* 0x0000020904007986 */ /* 0x0023e8000c101104 */
[----:B0-----:R1:W-:Y:S03]  /*09c0*/  STG.E.U8 desc[UR4][R4.64+0x5], R15 ;  /* 0x0000050f04007986 */ /* 0x0013e6000c101104 */
[----:B------:R0:W5:Y:S01]  /*09d0*/  F2I.U32.TRUNC.NTZ R13, R0 ;  /* 0x00000000000d7305 */ /* 0x000162000020f000 */
[----:B--2---:R1:W-:Y:S04]  /*09e0*/  STG.E.U8 desc[UR4][R4.64], R3 ;  /* 0x0000000304007986 */ /* 0x0043e8000c101104 */
[----:B---3--:R1:W-:Y:S04]  /*09f0*/  STG.E.U8 desc[UR4][R4.64+0x1], R7 ;  /* 0x0000010704007986 */ /* 0x0083e8000c101104 */
[----:B----4-:R1:W-:Y:S01]  /*0a00*/  STG.E.U8 desc[UR4][R4.64+0x3], R11 ;  /* 0x0000030b04007986 */ /* 0x0103e2000c101104 */
[----:B0-----:R-:W-:-:S04]  /*0a10*/  SHF.R.S32.HI R0, RZ, 0x1f, R2 ;  /* 0x0000001fff007819 */ /* 0x001fc80000011402 */
[----:B------:R-:W-:Y:S01]  /*0a20*/  ISETP.GT.U32.AND.EX P0, PT, R17, R0, PT, P0 ;  /* 0x000000001100720c */ /* 0x000fe20003f04100 */
[----:B-----5:R1:W-:-:S12]  /*0a30*/  STG.E.U8 desc[UR4][R4.64+0x4], R13 ;  /* 0x0000040d04007986 */ /* 0x0203d8000c101104 */
[----:B-1----:R-:W-:Y:S05]  /*0a40*/  @P0 BRA `(.L_x_8) ;  /* 0xfffffff400c00947 */ /* 0x002fea000383ffff */
[----:B------:R-:W-:Y:S05]  /*0a50*/  EXIT ;  /* 0x000000000000794d */ /* 0x000fea0003800000 */
        .weak           $__internal_0_$__cuda_sm3x_div_rn_noftz_f32_slowpath
        .type           $__internal_0_$__cuda_sm3x_div_rn_noftz_f32_slowpath,@function
        .size           $__internal_0_$__cuda_sm3x_div_rn_noftz_f32_slowpath,(.L_x_47 - $__internal_0_$__cuda_sm3x_div_rn_noftz_f32_slowpath)
$__internal_0_$__cuda_sm3x_div_rn_noftz_f32_slowpath:
[----:B------:R-:W-:Y:S01]  /*0a60*/  SHF.R.U32.HI R12, RZ, 0x17, R7 ;  /* 0x00000017ff0c7819 */ /* 0x000fe20000011607 */
[----:B------:R-:W-:Y:S01]  /*0a70*/  BSSY.RECONVERGENT B1, `(.L_x_9) ;  /* 0x0000064000017945 */ /* 0x000fe20003800200 */
[----:B------:R-:W-:Y:S01]  /*0a80*/  SHF.R.U32.HI R0, RZ, 0x17, R3 ;  /* 0x00000017ff007819 */ /* 0x000fe20000011603 */
[----:B------:R-:W-:Y:S01]  /*0a90*/  IMAD.MOV.U32 R14, RZ, RZ, 0x437f0000 ;  /* 0x437f0000ff0e7424 */ /* 0x000fe200078e00ff */
[----:B------:R-:W-:Y:S02]  /*0aa0*/  LOP3.LUT R12, R12, 0xff, RZ, 0xc0, !PT ;  /* 0x000000ff0c0c7812 */ /* 0x000fe400078ec0ff */
[----:B------:R-:W-:-:S03]  /*0ab0*/  LOP3.LUT R18, R0, 0xff, RZ, 0xc0, !PT ;  /* 0x000000ff00127812 */ /* 0x000fc600078ec0ff */
[----:B------:R-:W-:Y:S02]  /*0ac0*/  VIADD R13, R12, 0xffffffff ;  /* 0xffffffff0c0d7836 */ /* 0x000fe40000000000 */
[----:B------:R-:W-:-:S03]  /*0ad0*/  VIADD R15, R18, 0xffffffff ;  /* 0xffffffff120f7836 */ /* 0x000fc60000000000 */
[----:B------:R-:W-:-:S04]  /*0ae0*/  ISETP.GT.U32.AND P0, PT, R13, 0xfd, PT ;  /* 0x000000fd0d00780c */ /* 0x000fc80003f04070 */
[----:B------:R-:W-:-:S13]  /*0af0*/  ISETP.GT.U32.OR P0, PT, R15, 0xfd, P0 ;  /* 0x000000fd0f00780c */ /* 0x000fda0000704470 */
[----:B------:R-:W-:Y:S01]  /*0b00*/  @!P0 IMAD.MOV.U32 R11, RZ, RZ, RZ ;  /* 0x000000ffff0b8224 */ /* 0x000fe200078e00ff */
[----:B------:R-:W-:Y:S06]  /*0b10*/  @!P0 BRA `(.L_x_10) ;  /* 0x0000000000608947 */ /* 0x000fec0003800000 */
[----:B------:R-:W-:Y:S01]  /*0b20*/  IMAD.MOV.U32 R0, RZ, RZ, 0x437f0000 ;  /* 0x437f0000ff007424 */ /* 0x000fe200078e00ff */
[----:B------:R-:W-:-:S04]  /*0b30*/  FSETP.GTU.FTZ.AND P0, PT, |R3|, +INF , PT ;  /* 0x7f8000000300780b */ /* 0x000fc80003f1c200 */
[----:B------:R-:W-:-:S04]  /*0b40*/  FSETP.GTU.FTZ.AND P1, PT, |R0|, +INF , PT ;  /* 0x7f8000000000780b */ /* 0x000fc80003f3c200 */
[----:B------:R-:W-:-:S13]  /*0b50*/  PLOP3.LUT P0, PT, P0, P1, PT, 0xf8, 0x8f ;  /* 0x00000000008f781c */ /* 0x000fda0000703f70 */
[----:B------:R-:W-:Y:S05]  /*0b60*/  @P0 BRA `(.L_x_11) ;  /* 0x00000004004c0947 */ /* 0x000fea0003800000 */
[----:B------:R-:W-:-:S13]  /*0b70*/  LOP3.LUT P0, RZ, R14, 0x7fffffff, R3, 0xc8, !PT ;  /* 0x7fffffff0eff7812 */ /* 0x000fda000780c803 */
[----:B------:R-:W-:Y:S05]  /*0b80*/  @!P0 BRA `(.L_x_12) ;  /* 0x00000004003c8947 */ /* 0x000fea0003800000 */
[C---:B------:R-:W-:Y:S02]  /*0b90*/  FSETP.NEU.FTZ.AND P2, PT, |R3|.reuse, +INF , PT ;  /* 0x7f8000000300780b */ /* 0x040fe40003f5d200 */
[----:B------:R-:W-:Y:S02]  /*0ba0*/  FSETP.NEU.FTZ.AND P1, PT, |R0|, +INF , PT ;  /* 0x7f8000000000780b */ /* 0x000fe40003f3d200 */
[----:B------:R-:W-:-:S11]  /*0bb0*/  FSETP.NEU.FTZ.AND P0, PT, |R3|, +INF , PT ;  /* 0x7f8000000300780b */ /* 0x000fd60003f1d200 */
[----:B------:R-:W-:Y:S05]  /*0bc0*/  @!P1 BRA !P2, `(.L_x_12) ;  /* 0x00000004002c9947 */ /* 0x000fea0005000000 */
[----:B------:R-:W-:-:S04]  /*0bd0*/  LOP3.LUT P2, RZ, R3, 0x7fffffff, RZ, 0xc0, !PT ;  /* 0x7fffffff03ff7812 */ /* 0x000fc8000784c0ff */
[----:B------:R-:W-:-:S13]  /*0be0*/  PLOP3.LUT P1, PT, P1, P2, PT, 0x2f, 0xf2 ;  /* 0x0000000000f2781c */ /* 0x000fda0000f24577 */
[----:B------:R-:W-:Y:S05]  /*0bf0*/  @P1 BRA `(.L_x_13) ;  /* 0x0000000400181947 */ /* 0x000fea0003800000 */
[----:B------:R-:W-:-:S04]  /*0c00*/  LOP3.LUT P1, RZ, R14, 0x7fffffff, RZ, 0xc0, !PT ;  /* 0x7fffffff0eff7812 */ /* 0x000fc8000782c0ff */
[----:B------:R-:W-:-:S13]  /*0c10*/  PLOP3.LUT P0, PT, P0, P1, PT, 0x2f, 0xf2 ;  /* 0x0000000000f2781c */ /* 0x000fda0000702577 */
[----:B------:R-:W-:Y:S05]  /*0c20*/  @P0 BRA `(.L_x_14) ;  /* 0x0000000400000947 */ /* 0x000fea0003800000 */
[----:B------:R-:W-:Y:S02]  /*0c30*/  ISETP.GE.AND P0, PT, R15, RZ, PT ;  /* 0x000000ff0f00720c */ /* 0x000fe40003f06270 */
[----:B------:R-:W-:-:S11]  /*0c40*/  ISETP.GE.AND P1, PT, R13, RZ, PT ;  /* 0x000000ff0d00720c */ /* 0x000fd60003f26270 */
[----:B------:R-:W-:Y:S02]  /*0c50*/  @P0 IMAD.MOV.U32 R11, RZ, RZ, RZ ;  /* 0x000000ffff0b0224 */ /* 0x000fe400078e00ff */
[----:B------:R-:W-:Y:S01]  /*0c60*/  @!P0 FFMA R3, R3, 1.84467440737095516160e+19, RZ ;  /* 0x5f80000003038823 */ /* 0x000fe200000000ff */
[----:B------:R-:W-:Y:S02]  /*0c70*/  @!P0 IMAD.MOV.U32 R11, RZ, RZ, -0x40 ;  /* 0xffffffc0ff0b8424 */ /* 0x000fe400078e00ff */
[----:B------:R-:W-:Y:S02]  /*0c80*/  @!P1 FFMA R14, R0, 1.84467440737095516160e+19, RZ ;  /* 0x5f800000000e9823 */ /* 0x000fe400000000ff */
[----:B------:R-:W-:-:S07]  /*0c90*/  @!P1 VIADD R11, R11, 0x40 ;  /* 0x000000400b0b9836 */ /* 0x000fce0000000000 */
.L_x_10:
[----:B------:R-:W-:Y:S01]  /*0ca0*/  LEA R13, R12, 0xc0800000, 0x17 ;  /* 0xc08000000c0d7811 */ /* 0x000fe200078eb8ff */
[----:B------:R-:W-:Y:S04]  /*0cb0*/  BSSY.RECONVERGENT B2, `(.L_x_15) ;  /* 0x0000036000027945 */ /* 0x000fe80003800200 */
[----:B------:R-:W-:Y:S02]  /*0cc0*/  IMAD.IADD R14, R14, 0x1, -R13 ;  /* 0x000000010e0e7824 */ /* 0x000fe400078e0a0d */
[----:B------:R-:W-:Y:S02]  /*0cd0*/  VIADD R13, R18, 0xffffff81 ;  /* 0xffffff81120d7836 */ /* 0x000fe40000000000 */
[----:B------:R-:W0:Y:S01]  /*0ce0*/  MUFU.RCP R15, R14 ;  /* 0x0000000e000f7308 */ /* 0x000e220000001000 */
[----:B------:R-:W-:Y:S01]  /*0cf0*/  FADD.FTZ R17, -R14, -RZ ;  /* 0x800000ff0e117221 */ /* 0x000fe20000010100 */
[C---:B------:R-:W-:Y:S01]  /*0d00*/  IMAD R0, R13.reuse, -0x800000, R3 ;  /* 0xff8000000d007824 */ /* 0x040fe200078e0203 */
[----:B------:R-:W-:-:S05]  /*0d10*/  IADD3 R12, PT, PT, R13, 0x7f, -R12 ;  /* 0x0000007f0d0c7810 */ /* 0x000fca0007ffe80c */
[----:B------:R-:W-:Y:S02]  /*0d20*/  IMAD.IADD R12, R12, 0x1, R11 ;  /* 0x000000010c0c7824 */ /* 0x000fe400078e020b */
[----:B0-----:R-:W-:-:S04]  /*0d30*/  FFMA R18, R15, R17, 1 ;  /* 0x3f8000000f127423 */ /* 0x001fc80000000011 */
[----:B------:R-:W-:-:S04]  /*0d40*/  FFMA R20, R15, R18, R15 ;  /* 0x000000120f147223 */ /* 0x000fc8000000000f */
[----:B------:R-:W-:-:S04]  /*0d50*/  FFMA R3, R0, R20, RZ ;  /* 0x0000001400037223 */ /* 0x000fc800000000ff */
[----:B------:R-:W-:-:S04]  /*0d60*/  FFMA R18, R17, R3, R0 ;  /* 0x0000000311127223 */ /* 0x000fc80000000000 */
[----:B------:R-:W-:-:S04]  /*0d70*/  FFMA R15, R20, R18, R3 ;  /* 0x00000012140f7223 */ /* 0x000fc80000000003 */
[----:B------:R-:W-:-:S04]  /*0d80*/  FFMA R18, R17, R15, R0 ;  /* 0x0000000f11127223 */ /* 0x000fc80000000000 */
[----:B------:R-:W-:-:S05]  /*0d90*/  FFMA R0, R20, R18, R15 ;  /* 0x0000001214007223 */ /* 0x000fca000000000f */
[----:B------:R-:W-:-:S04]  /*0da0*/  SHF.R.U32.HI R3, RZ, 0x17, R0 ;  /* 0x00000017ff037819 */ /* 0x000fc80000011600 */
[----:B------:R-:W-:-:S05]  /*0db0*/  LOP3.LUT R3, R3, 0xff, RZ, 0xc0, !PT ;  /* 0x000000ff03037812 */ /* 0x000fca00078ec0ff */
[----:B------:R-:W-:-:S04]  /*0dc0*/  IMAD.IADD R13, R3, 0x1, R12 ;  /* 0x00000001030d7824 */ /* 0x000fc800078e020c */
[----:B------:R-:W-:-:S05]  /*0dd0*/  VIADD R3, R13, 0xffffffff ;  /* 0xffffffff0d037836 */ /* 0x000fca0000000000 */
[----:B------:R-:W-:-:S13]  /*0de0*/  ISETP.GE.U32.AND P0, PT, R3, 0xfe, PT ;  /* 0x000000fe0300780c */ /* 0x000fda0003f06070 */
[----:B------:R-:W-:Y:S05]  /*0df0*/  @!P0 BRA `(.L_x_16) ;  /* 0x0000000000808947 */ /* 0x000fea0003800000 */
[----:B------:R-:W-:-:S13]  /*0e00*/  ISETP.GT.AND P0, PT, R13, 0xfe, PT ;  /* 0x000000fe0d00780c */ /* 0x000fda0003f04270 */
[----:B------:R-:W-:Y:S05]  /*0e10*/  @P0 BRA `(.L_x_17) ;  /* 0x00000000006c0947 */ /* 0x000fea0003800000 */
[----:B------:R-:W-:-:S13]  /*0e20*/  ISETP.GE.AND P0, PT, R13, 0x1, PT ;  /* 0x000000010d00780c */ /* 0x000fda0003f06270 */
[----:B------:R-:W-:Y:S05]  /*0e30*/  @P0 BRA `(.L_x_18) ;  /* 0x0000000000740947 */ /* 0x000fea0003800000 */
[----:B------:R-:W-:Y:S02]  /*0e40*/  ISETP.GE.AND P0, PT, R13, -0x18, PT ;  /* 0xffffffe80d00780c */ /* 0x000fe40003f06270 */
[----:B------:R-:W-:-:S11]  /*0e50*/  LOP3.LUT R0, R0, 0x80000000, RZ, 0xc0, !PT ;  /* 0x8000000000007812 */ /* 0x000fd600078ec0ff */
[----:B------:R-:W-:Y:S05]  /*0e60*/  @!P0 BRA `(.L_x_18) ;  /* 0x0000000000688947 */ /* 0x000fea0003800000 */
[CCC-:B------:R-:W-:Y:S01]  /*0e70*/  FFMA.RZ R3, R20.reuse, R18.reuse, R15.reuse ;  /* 0x0000001214037223 */ /* 0x1c0fe2000000c00f */
[C---:B------:R-:W-:Y:S02]  /*0e80*/  VIADD R14, R13.reuse, 0x20 ;  /* 0x000000200d0e7836 */ /* 0x040fe40000000000 */
[CCC-:B------:R-:W-:Y:S01]  /*0e90*/  FFMA.RM R12, R20.reuse, R18.reuse, R15.reuse ;  /* 0x00000012140c7223 */ /* 0x1c0fe2000000400f */
[----:B------:R-:W-:Y:S02]  /*0ea0*/  ISETP.NE.AND P2, PT, R13, RZ, PT ;  /* 0x000000ff0d00720c */ /* 0x000fe40003f45270 */
[----:B------:R-:W-:Y:S01]  /*0eb0*/  LOP3.LUT R11, R3, 0x7fffff, RZ, 0xc0, !PT ;  /* 0x007fffff030b7812 */ /* 0x000fe200078ec0ff */
[----:B------:R-:W-:Y:S01]  /*0ec0*/  FFMA.RP R3, R20, R18, R15 ;  /* 0x0000001214037223 */ /* 0x000fe2000000800f */
[----:B------:R-:W-:Y:S01]  /*0ed0*/  ISETP.NE.AND P1, PT, R13, RZ, PT ;  /* 0x000000ff0d00720c */ /* 0x000fe20003f25270 */
[----:B------:R-:W-:Y:S01]  /*0ee0*/  IMAD.MOV R13, RZ, RZ, -R13 ;  /* 0x000000ffff0d7224 */ /* 0x000fe200078e0a0d */
[----:B------:R-:W-:-:S02]  /*0ef0*/  LOP3.LUT R11, R11, 0x800000, RZ, 0xfc, !PT ;  /* 0x008000000b0b7812 */ /* 0x000fc400078efcff */
[----:B------:R-:W-:Y:S02]  /*0f00*/  FSETP.NEU.FTZ.AND P0, PT, R3, R12, PT ;  /* 0x0000000c0300720b */ /* 0x000fe40003f1d000 */
[----:B------:R-:W-:Y:S02]  /*0f10*/  SHF.L.U32 R14, R11, R14, RZ ;  /* 0x0000000e0b0e7219 */ /* 0x000fe400000006ff */
[----:B------:R-:W-:Y:S02]  /*0f20*/  SEL R12, R13, RZ, P2 ;  /* 0x000000ff0d0c7207 */ /* 0x000fe40001000000 */
[----:B------:R-:W-:Y:S02]  /*0f30*/  ISETP.NE.AND P1, PT, R14, RZ, P1 ;  /* 0x000000ff0e00720c */ /* 0x000fe40000f25270 */
[----:B------:R-:W-:Y:S02]  /*0f40*/  SHF.R.U32.HI R12, RZ, R12, R11 ;  /* 0x0000000cff0c7219 */ /* 0x000fe4000001160b */
[----:B------:R-:W-:-:S02]  /*0f50*/  PLOP3.LUT P0, PT, P0, P1, PT, 0xf8, 0x8f ;  /* 0x00000000008f781c */ /* 0x000fc40000703f70 */
[----:B------:R-:W-:Y:S02]  /*0f60*/  SHF.R.U32.HI R14, RZ, 0x1, R12 ;  /* 0x00000001ff0e7819 */ /* 0x000fe4000001160c */
[----:B------:R-:W-:-:S04]  /*0f70*/  SEL R3, RZ, 0x1, !P0 ;  /* 0x00000001ff037807 */ /* 0x000fc80004000000 */
[----:B------:R-:W-:-:S04]  /*0f80*/  LOP3.LUT R3, R3, 0x1, R14, 0xf8, !PT ;  /* 0x0000000103037812 */ /* 0x000fc800078ef80e */
[----:B------:R-:W-:-:S05]  /*0f90*/  LOP3.LUT R3, R3, R12, RZ, 0xc0, !PT ;  /* 0x0000000c03037212 */ /* 0x000fca00078ec0ff */
[----:B------:R-:W-:-:S05]  /*0fa0*/  IMAD.IADD R3, R14, 0x1, R3 ;  /* 0x000000010e037824 */ /* 0x000fca00078e0203 */
[----:B------:R-:W-:Y:S01]  /*0fb0*/  LOP3.LUT R0, R3, R0, RZ, 0xfc, !PT ;  /* 0x0000000003007212 */ /* 0x000fe200078efcff */
[----:B------:R-:W-:Y:S06]  /*0fc0*/  BRA `(.L_x_18) ;  /* 0x0000000000107947 */ /* 0x000fec0003800000 */
.L_x_17:
[----:B------:R-:W-:-:S04]  /*0fd0*/  LOP3.LUT R0, R0, 0x80000000, RZ, 0xc0, !PT ;  /* 0x8000000000007812 */ /* 0x000fc800078ec0ff */
[----:B------:R-:W-:Y:S01]  /*0fe0*/  LOP3.LUT R0, R0, 0x7f800000, RZ, 0xfc, !PT ;  /* 0x7f80000000007812 */ /* 0x000fe200078efcff */
[----:B------:R-:W-:Y:S06]  /*0ff0*/  BRA `(.L_x_18) ;  /* 0x0000000000047947 */ /* 0x000fec0003800000 */
.L_x_16:
[----:B------:R-:W-:-:S07]  /*1000*/  IMAD R0, R12, 0x800000, R0 ;  /* 0x008000000c007824 */ /* 0x000fce00078e0200 */
.L_x_18:
[----:B------:R-:W-:Y:S05]  /*1010*/  BSYNC.RECONVERGENT B2 ;  /* 0x0000000000027941 */ /* 0x000fea0003800200 */
.L_x_15:
[----:B------:R-:W-:Y:S05]  /*1020*/  BRA `(.L_x_19) ;  /* 0x0000000000207947 */ /* 0x000fea0003800000 */
.L_x_14:
[----:B------:R-:W-:-:S04]  /*1030*/  LOP3.LUT R0, R14, 0x80000000, R3, 0x48, !PT ;  /* 0x800000000e007812 */ /* 0x000fc800078e4803 */
[----:B------:R-:W-:Y:S01]  /*1040*/  LOP3.LUT R0, R0, 0x7f800000, RZ, 0xfc, !PT ;  /* 0x7f80000000007812 */ /* 0x000fe200078efcff */
[----:B------:R-:W-:Y:S06]  /*1050*/  BRA `(.L_x_19) ;  /* 0x0000000000147947 */ /* 0x000fec0003800000 */
.L_x_13:
[----:B------:R-:W-:Y:S01]  /*1060*/  LOP3.LUT R0, R14, 0x80000000, R3, 0x48, !PT ;  /* 0x800000000e007812 */ /* 0x000fe200078e4803 */
[----:B------:R-:W-:Y:S06]  /*1070*/  BRA `(.L_x_19) ;  /* 0x00000000000c7947 */ /* 0x000fec0003800000 */
.L_x_12:
[----:B------:R-:W0:Y:S01]  /*1080*/  MUFU.RSQ R0, -QNAN ;  /* 0xffc0000000007908 */ /* 0x000e220000001400 */
[----:B------:R-:W-:Y:S05]  /*1090*/  BRA `(.L_x_19) ;  /* 0x0000000000047947 */ /* 0x000fea0003800000 */
.L_x_11:
[----:B------:R-:W-:-:S07]  /*10a0*/  FADD.FTZ R0, R3, R0 ;  /* 0x0000000003007221 */ /* 0x000fce0000010000 */
.L_x_19:
[----:B------:R-:W-:Y:S05]  /*10b0*/  BSYNC.RECONVERGENT B1 ;  /* 0x0000000000017941 */ /* 0x000fea0003800200 */
.L_x_9:
[----:B------:R-:W-:-:S04]  /*10c0*/  IMAD.MOV.U32 R11, RZ, RZ, 0x0 ;  /* 0x00000000ff0b7424 */ /* 0x000fc800078e00ff */
[----:B0-----:R-:W-:Y:S05]  /*10d0*/  RET.REL.NODEC R10 `(_Z9YUV162RGBPcS_mfffff) ;  /* 0xffffffec0ac87950 */ /* 0x001fea0003c3ffff */
.L_x_20:
[----:B------:R-:W-:-:S00]  /*10e0*/  BRA `(.L_x_20) ;  /* 0xfffffffc00fc7947 */ /* 0x000fc0000383ffff */
[----:B------:R-:W-:-:S00]  /*10f0*/  NOP ;  /* 0x0000000000007918 */ /* 0x000fc00000000000 */
        /* <DEDUP_REMOVED lines=8> */
.L_x_47:


//--------------------- .text._Z7RGB2YUVPcS_mfffff --------------------------
	.section	.text._Z7RGB2YUVPcS_mfffff,"ax",@progbits
	.align	128
        .global         _Z7RGB2YUVPcS_mfffff
        .type           _Z7RGB2YUVPcS_mfffff,@function
        .size           _Z7RGB2YUVPcS_mfffff,(.L_x_48 - _Z7RGB2YUVPcS_mfffff)
        .other          _Z7RGB2YUVPcS_mfffff,@"STO_CUDA_ENTRY STV_DEFAULT"
_Z7RGB2YUVPcS_mfffff:
.text._Z7RGB2YUVPcS_mfffff:
[----:B------:R-:W-:Y:S01]  /*0000*/  LDC R1, c[0x0][0x37c] ;  /* 0x0000df00ff017b82 */ /* 0x000fe20000000800 */
[----:B------:R-:W0:Y:S07]  /*0010*/  S2R R3, SR_TID.X ;  /* 0x0000000000037919 */ /* 0x000e2e0000002100 */
[----:B------:R-:W0:Y:S01]  /*0020*/  S2UR UR4, SR_CTAID.X ;  /* 0x00000000000479c3 */ /* 0x000e220000002500 */
[----:B------:R-:W1:Y:S07]  /*0030*/  LDCU.64 UR6, c[0x0][0x390] ;  /* 0x00007200ff0677ac */ /* 0x000e6e0008000a00 */
[----:B------:R-:W0:Y:S02]  /*0040*/  LDC R6, c[0x0][0x360] ;  /* 0x0000d800ff067b82 */ /* 0x000e240000000800 */
[----:B0-----:R-:W-:-:S05]  /*0050*/  IMAD R6, R6, UR4, R3 ;  /* 0x0000000406067c24 */ /* 0x001fca000f8e0203 */
[----:B-1----:R-:W-:Y:S02]  /*0060*/  ISETP.GE.U32.AND P0, PT, R6, UR6, PT ;  /* 0x0000000606007c0c */ /* 0x002fe4000bf06070 */
[----:B------:R-:W-:-:S04]  /*0070*/  SHF.R.S32.HI R0, RZ, 0x1f, R6 ;  /* 0x0000001fff007819 */ /* 0x000fc80000011406 */
[----:B------:R-:W-:-:S13]  /*0080*/  ISETP.GE.U32.AND.EX P0, PT, R0, UR7, PT, P0 ;  /* 0x0000000700007c0c */ /* 0x000fda000bf06100 */
[----:B------:R-:W-:Y:S05]  /*0090*/  @P0 EXIT ;  /* 0x000000000000094d */ /* 0x000fea0003800000 */
[----:B------:R-:W-:Y:S01]  /*00a0*/  BSSY.RECONVERGENT B0, `(.L_x_21) ;  /* 0x000009c000007945 */ /* 0x000fe20003800200 */
[----:B------:R-:W0:Y:S01]  /*00b0*/  LDCU.64 UR4, c[0x0][0x358] ;  /* 0x00006b00ff0477ac */ /* 0x000e220008000a00 */
[----:B------:R-:W1:Y:S01]  /*00c0*/  LDCU UR8, c[0x0][0x3a0] ;  /* 0x00007400ff0877ac */ /* 0x000e620008000800 */
[----:B------:R-:W2:Y:S01]  /*00d0*/  LDCU UR9, c[0x0][0x3a8] ;  /* 0x00007500ff0977ac */ /* 0x000ea20008000800 */
[----:B------:R-:W3:Y:S01]  /*00e0*/  LDCU.64 UR6, c[0x0][0x380] ;  /* 0x00007000ff0677ac */ /* 0x000ee20008000a00 */
[----:B------:R-:W4:Y:S01]  /*00f0*/  LDCU.64 UR10, c[0x0][0x398] ;  /* 0x00007300ff0a77ac */ /* 0x000f220008000a00 */
[----:B------:R-:W0:Y:S01]  /*0100*/  LDCU.64 UR14, c[0x0][0x3a0] ;  /* 0x00007400ff0e77ac */ /* 0x000e220008000a00 */
[----:B------:R-:W0:Y:S01]  /*0110*/  LDCU.64 UR12, c[0x0][0x388] ;  /* 0x00007100ff0c77ac */ /* 0x000e220008000a00 */
[----:B------:R-:W0:Y:S02]  /*0120*/  LDCU.128 UR16, c[0x0][0x390] ;  /* 0x00007200ff1077ac */ /* 0x000e240008000c00 */
.L_x_34:
[----:B0-----:R-:W-:-:S05]  /*0130*/  IMAD R0, R6, 0x6, RZ ;  /* 0x0000000606007824 */ /* 0x001fca00078e02ff */
[----:B---3--:R-:W-:-:S04]  /*0140*/  IADD3 R4, P0, PT, R0, UR6, RZ ;  /* 0x0000000600047c10 */ /* 0x008fc8000ff1e0ff */
        /* <DEDUP_REMOVED lines=15> */
[----:B-12-4-:R-:W-:Y:S05]  /*0240*/  CALL.REL.NOINC `($__internal_1_$__cuda_sm3x_div_rn_noftz_f32_slowpath) ;  /* 0x00000008000c7944 */ /* 0x016fea0003c00000 */
[----:B------:R-:W-:-:S07]  /*0250*/  MOV R8, R0 ;  /* 0x0000000000087202 */ /* 0x000fce0000000f00 */
.L_x_23:
[----:B-12-4-:R-:W-:Y:S05]  /*0260*/  BSYNC.RECONVERGENT B1 ;  /* 0x0000000000017941 */ /* 0x016fea0003800200 */
.L_x_22:
        /* <DEDUP_REMOVED lines=12> */
[----:B------:R-:W-:Y:S05]  /*0330*/  CALL.REL.NOINC `($__internal_1_$__cuda_sm3x_div_rn_noftz_f32_slowpath) ;  /* 0x0000000400d07944 */ /* 0x000fea0003c00000 */
[----:B------:R-:W-:-:S07]  /*0340*/  IMAD.MOV.U32 R9, RZ, RZ, R0 ;  /* 0x000000ffff097224 */ /* 0x000fce00078e0000 */
.L_x_25:
[----:B------:R-:W-:Y:S05]  /*0350*/  BSYNC.RECONVERGENT B1 ;  /* 0x0000000000017941 */ /* 0x000fea0003800200 */
.L_x_24:
[----:B------:R-:W2:Y:S01]  /*0360*/  LDG.E.U8 R0, desc[UR4][R4.64+0x2] ;  /* 0x0000020404007981 */ /* 0x000ea2000c1e1100 */
[----:B------:R-:W-:Y:S01]  /*0370*/  HFMA2 R10, -RZ, RZ, 0.9375, -7.688999176025390625e-06 ;  /* 0x3b808081ff0a7431 */ /* 0x000fe200000001ff */
[----:B------:R-:W-:Y:S04]  /*0380*/  BSSY.RECONVERGENT B1, `(.L_x_26) ;  /* 0x000000d000017945 */ /* 0x000fe80003800200 */
        /* <DEDUP_REMOVED lines=10> */
[----:B------:R-:W-:Y:S05]  /*0430*/  CALL.REL.NOINC `($__internal_1_$__cuda_sm3x_div_rn_noftz_f32_slowpath) ;  /* 0x0000000400907944 */ /* 0x000fea0003c00000 */
[----:B------:R-:W-:-:S07]  /*0440*/  IMAD.MOV.U32 R10, RZ, RZ, R0 ;  /* 0x000000ffff0a7224 */ /* 0x000fce00078e0000 */
.L_x_27:
[----:B------:R-:W-:Y:S05]  /*0450*/  BSYNC.RECONVERGENT B1 ;  /* 0x0000000000017941 */ /* 0x000fea0003800200 */
.L_x_26:
[----:B------:R-:W2:Y:S01]  /*0460*/  LDG.E.U8 R0, desc[UR4][R4.64+0x3] ;  /* 0x0000030404007981 */ /* 0x000ea2000c1e1100 */
[----:B------:R-:W-:Y:S01]  /*0470*/  MOV R14, 0x3b808081 ;  /* 0x3b808081000e7802 */ /* 0x000fe20000000f00 */
[----:B------:R-:W-:Y:S01]  /*0480*/  FMUL R9, R9, UR8 ;  /* 0x0000000809097c20 */ /* 0x000fe20008400000 */
[----:B------:R-:W-:Y:S03]  /*0490*/  BSSY.RECONVERGENT B1, `(.L_x_28) ;  /* 0x0000011000017945 */ /* 0x000fe60003800200 */
[----:B------:R-:W-:Y:S01]  /*04a0*/  FFMA R3, R14, -R7, 1 ;  /* 0x3f8000000e037423 */ /* 0x000fe20000000807 */
[----:B------:R-:W-:-:S04]  /*04b0*/  FFMA R9, R8, UR11, R9 ;  /* 0x0000000b08097c23 */ /* 0x000fc80008000009 */
[----:B------:R-:W-:-:S04]  /*04c0*/  FFMA R9, R10, UR10, R9 ;  /* 0x0000000a0a097c23 */ /* 0x000fc80008000009 */
[C---:B------:R-:W-:Y:S01]  /*04d0*/  FADD R10, -R9.reuse, R10 ;  /* 0x0000000a090a7221 */ /* 0x040fe20000000100 */
[----:B------:R-:W-:Y:S01]  /*04e0*/  FADD R8, -R9, R8 ;  /* 0x0000000809087221 */ /* 0x000fe20000000100 */
[----:B--2---:R-:W-:Y:S01]  /*04f0*/  I2FP.F32.U32 R12, R0 ;  /* 0x00000000000c7245 */ /* 0x004fe20000201000 */
[----:B------:R-:W-:-:S03]  /*0500*/  FFMA R0, R3, R14, 0.0039215688593685626984 ;  /* 0x3b80808103007423 */ /* 0x000fc6000000000e */
[----:B------:R-:W0:Y:S01]  /*0510*/  FCHK P0, R12, 255 ;  /* 0x437f00000c007902 */ /* 0x000e220000000000 */
        /* <DEDUP_REMOVED lines=8> */
.L_x_29:
[----:B------:R-:W-:Y:S05]  /*05a0*/  BSYNC.RECONVERGENT B1 ;  /* 0x0000000000017941 */ /* 0x000fea0003800200 */
.L_x_28:
        /* <DEDUP_REMOVED lines=15> */
.L_x_31:
[----:B------:R-:W-:Y:S05]  /*06a0*/  BSYNC.RECONVERGENT B1 ;  /* 0x0000000000017941 */ /* 0x000fea0003800200 */
.L_x_30:
[----:B------:R-:W2:Y:S01]  /*06b0*/  LDG.E.U8 R4, desc[UR4][R4.64+0x5] ;  /* 0x0000050404047981 */ /* 0x000ea2000c1e1100 */
[----:B------:R-:W-:Y:S01]  /*06c0*/  MOV R0, 0x3b808081 ;  /* 0x3b80808100007802 */ /* 0x000fe20000000f00 */
[----:B------:R-:W-:Y:S04]  /*06d0*/  BSSY.RECONVERGENT B1, `(.L_x_32) ;  /* 0x000000d000017945 */ /* 0x000fe80003800200 */
        /* <DEDUP_REMOVED lines=12> */
.L_x_33:
[----:B------:R-:W-:Y:S05]  /*07a0*/  BSYNC.RECONVERGENT B1 ;  /* 0x0000000000017941 */ /* 0x000fea0003800200 */
.L_x_32:
[----:B------:R-:W-:Y:S01]  /*07b0*/  FMUL R12, R12, UR14 ;  /* 0x0000000e0c0c7c20 */ /* 0x000fe20008400000 */
[----:B------:R-:W-:Y:S02]  /*07c0*/  HFMA2 R4, -RZ, RZ, 4.35546875, 0 ;  /* 0x445b0000ff047431 */ /* 0x000fe400000001ff */
[----:B------:R-:W-:Y:S01]  /*07d0*/  IMAD.MOV.U32 R5, RZ, RZ, 0x44600000 ;  /* 0x44600000ff057424 */ /* 0x000fe200078e00ff */
[----:B------:R-:W-:Y:S01]  /*07e0*/  IADD3 R6, PT, PT, R6, 0x1000, RZ ;  /* 0x0000100006067810 */ /* 0x000fe20007ffe0ff */
[----:B------:R-:W-:-:S04]  /*07f0*/  FFMA R12, R11, UR19, R12 ;  /* 0x000000130b0c7c23 */ /* 0x000fc8000800000c */
[----:B------:R-:W-:Y:S01]  /*0800*/  FFMA R12, R3, UR18, R12 ;  /* 0x00000012030c7c23 */ /* 0x000fe2000800000c */
[----:B------:R-:W-:-:S03]  /*0810*/  FFMA R0, R9, R4, 64 ;  /* 0x4280000009007423 */ /* 0x000fc60000000004 */
[C---:B------:R-:W-:Y:S01]  /*0820*/  FADD R11, -R12.reuse, R11 ;  /* 0x0000000b0c0b7221 */ /* 0x040fe20000000100 */
[C---:B------:R-:W-:Y:S01]  /*0830*/  FADD R3, -R12.reuse, R3 ;  /* 0x000000030c037221 */ /* 0x040fe20000000100 */
[----:B------:R-:W-:Y:S02]  /*0840*/  FFMA R4, R12, R4, 64 ;  /* 0x428000000c047423 */ /* 0x000fe40000000004 */
[----:B------:R-:W-:Y:S01]  /*0850*/  FMUL R11, R11, UR9 ;  /* 0x000000090b0b7c20 */ /* 0x000fe20008400000 */
[----:B------:R-:W-:Y:S01]  /*0860*/  FMUL R3, R3, UR15 ;  /* 0x0000000f03037c20 */ /* 0x000fe20008400000 */
[----:B------:R0:W1:Y:S02]  /*0870*/  F2I.U32.TRUNC.NTZ R7, R4 ;  /* 0x0000000400077305 */ /* 0x000064000020f000 */
[----:B------:R-:W-:Y:S01]  /*0880*/  FFMA R8, R8, UR9, R11 ;  /* 0x0000000908087c23 */ /* 0x000fe2000800000b */
[----:B------:R-:W-:-:S03]  /*0890*/  FFMA R3, R10, UR15, R3 ;  /* 0x0000000f0a037c23 */ /* 0x000fc60008000003 */
[----:B------:R-:W-:Y:S01]  /*08a0*/  FMUL R8, R8, 0.5 ;  /* 0x3f00000008087820 */ /* 0x000fe20000400000 */
[----:B------:R-:W-:Y:S01]  /*08b0*/  FMUL R3, R3, 0.5 ;  /* 0x3f00000003037820 */ /* 0x000fe20000400000 */
[----:B------:R-:W2:Y:S01]  /*08c0*/  F2I.U32.TRUNC.NTZ R0, R0 ;  /* 0x0000000000007305 */ /* 0x000ea2000020f000 */
[----:B0-----:R-:W-:Y:S01]  /*08d0*/  IADD3 R4, P0, PT, R2, UR12, RZ ;  /* 0x0000000c02047c10 */ /* 0x001fe2000ff1e0ff */
[-C--:B------:R-:W-:Y:S01]  /*08e0*/  FFMA R8, R8, R5.reuse, 512 ;  /* 0x4400000008087423 */ /* 0x080fe20000000005 */
[----:B------:R-:W-:Y:S01]  /*08f0*/  FFMA R3, R3, R5, 512 ;  /* 0x4400000003037423 */ /* 0x000fe20000000005 */
[----:B-1----:R-:W-:-:S04]  /*0900*/  SHF.R.U32.HI R11, RZ, 0x4, R7 ;  /* 0x00000004ff0b7819 */ /* 0x002fc80000011607 */
[----:B------:R-:W0:Y:S01]  /*0910*/  F2I.U32.TRUNC.NTZ R8, R8 ;  /* 0x0000000800087305 */ /* 0x000e22000020f000 */
[----:B------:R-:W-:Y:S02]  /*0920*/  LOP3.LUT R12, R11, 0x3f, RZ, 0xc0, !PT ;  /* 0x0000003f0b0c7812 */ /* 0x000fe400078ec0ff */
[----:B--2---:R-:W-:-:S05]  /*0930*/  SHF.R.U32.HI R5, RZ, 0x8, R0 ;  /* 0x00000008ff057819 */ /* 0x004fca0000011600 */
[----:B------:R-:W1:Y:S01]  /*0940*/  F2I.U32.TRUNC.NTZ R3, R3 ;  /* 0x0000000300037305 */ /* 0x000e62000020f000 */
[----:B------:R-:W-:Y:S02]  /*0950*/  LOP3.LUT R9, R5, 0x3, RZ, 0xc0, !PT ;  /* 0x0000000305097812 */ /* 0x000fe400078ec0ff */
[----:B------:R-:W-:Y:S02]  /*0960*/  LEA.HI.X.SX32 R5, R2, UR13, 0x1, P0 ;  /* 0x0000000d02057c11 */ /* 0x000fe400080f0eff */
[----:B0-----:R-:W-:Y:S01]  /*0970*/  SHF.R.U32.HI R10, RZ, 0x6, R8 ;  /* 0x00000006ff0a7819 */ /* 0x001fe20000011608 */
[----:B------:R-:W-:Y:S01]  /*0980*/  IMAD R9, R8, 0x4, R9 ;  /* 0x0000000408097824 */ /* 0x000fe200078e0209 */
[----:B------:R-:W-:Y:S01]  /*0990*/  ISETP.GE.U32.AND P0, PT, R6, UR16, PT ;  /* 0x0000001006007c0c */ /* 0x000fe2000bf06070 */
[----:B------:R0:W-:Y:S01]  /*09a0*/  STG.E.U8 desc[UR4][R4.64], R0 ;  /* 0x0000000004007986 */ /* 0x0001e2000c101104 */
[----:B------:R-:W-:Y:S02]  /*09b0*/  LOP3.LUT R10, R10, 0xf, RZ, 0xc0, !PT ;  /* 0x0000000f0a0a7812 */ /* 0x000fe400078ec0ff */
[----:B------:R-:W-:Y:S01]  /*09c0*/  SHF.R.S32.HI R2, RZ, 0x1f, R6 ;  /* 0x0000001fff027819 */ /* 0x000fe20000011406 */
[----:B------:R0:W-:Y:S01]  /*09d0*/  STG.E.U8 desc[UR4][R4.64+0x1], R9 ;  /* 0x0000010904007986 */ /* 0x0001e2000c101104 */
[----:B-1----:R-:W-:Y:S01]  /*09e0*/  IMAD R11, R3, 0x40, R12 ;  /* 0x00000040030b7824 */ /* 0x002fe200078e020c */
[----:B------:R-:W-:-:S02]  /*09f0*/  LEA R7, R7, R10, 0x4 ;  /* 0x0000000a07077211 */ /* 0x000fc400078e20ff */
[----:B------:R-:W-:Y:S02]  /*0a00*/  SHF.R.U32.HI R3, RZ, 0x2, R3 ;  /* 0x00000002ff037819 */ /* 0x000fe40000011603 */
[----:B------:R0:W-:Y:S01]  /*0a10*/  STG.E.U8 desc[UR4][R4.64+0x3], R11 ;  /* 0x0000030b04007986 */ /* 0x0001e2000c101104 */
[----:B------:R-:W-:-:S03]  /*0a20*/  ISETP.GE.U32.AND.EX P0, PT, R2, UR17, PT, P0 ;  /* 0x0000001102007c0c */ /* 0x000fc6000bf06100 */
[----:B------:R0:W-:Y:S04]  /*0a30*/  STG.E.U8 desc[UR4][R4.64+0x4], R3 ;  /* 0x0000040304007986 */ /* 0x0001e8000c101104 */
[----:B------:R0:W-:Y:S06]  /*0a40*/  STG.E.U8 desc[UR4][R4.64+0x2], R7 ;  /* 0x0000020704007986 */ /* 0x0001ec000c101104 */
[----:B------:R-:W-:Y:S05]  /*0a50*/  @!P0 BRA `(.L_x_34) ;  /* 0xfffffff400b48947 */ /* 0x000fea000383ffff */
[----:B------:R-:W-:Y:S05]  /*0a60*/  BSYNC.RECONVERGENT B0 ;  /* 0x0000000000007941 */ /* 0x000fea0003800200 */
.L_x_21:
[----:B------:R-:W-:Y:S05]  /*0a70*/  EXIT ;  /* 0x000000000000794d */ /* 0x000fea0003800000 */
        .weak           $__internal_1_$__cuda_sm3x_div_rn_noftz_f32_slowpath
        .type           $__internal_1_$__cuda_sm3x_div_rn_noftz_f32_slowpath,@function
        .size           $__internal_1_$__cuda_sm3x_div_rn_noftz_f32_slowpath,(.L_x_48 - $__internal_1_$__cuda_sm3x_div_rn_noftz_f32_slowpath)
$__internal_1_$__cuda_sm3x_div_rn_noftz_f32_slowpath:
[----:B------:R-:W-:Y:S01]  /*0a80*/  SHF.R.U32.HI R13, RZ, 0x17, R7 ;  /* 0x00000017ff0d7819 */ /* 0x000fe20000011607 */
[----:B------:R-:W-:Y:S01]  /*0a90*/  BSSY.RECONVERGENT B2, `(.L_x_35) ;  /* 0x0000064000027945 */ /* 0x000fe20003800200 */
[----:B------:R-:W-:Y:S01]  /*0aa0*/  SHF.R.U32.HI R0, RZ, 0x17, R3 ;  /* 0x00000017ff007819 */ /* 0x000fe20000011603 */
[----:B------:R-:W-:Y:S01]  /*0ab0*/  IMAD.MOV.U32 R16, RZ, RZ, 0x437f0000 ;  /* 0x437f0000ff107424 */ /* 0x000fe200078e00ff */
[----:B------:R-:W-:Y:S02]  /*0ac0*/  LOP3.LUT R13, R13, 0xff, RZ, 0xc0, !PT ;  /* 0x000000ff0d0d7812 */ /* 0x000fe400078ec0ff */
[----:B------:R-:W-:-:S03]  /*0ad0*/  LOP3.LUT R18, R0, 0xff, RZ, 0xc0, !PT ;  /* 0x000000ff00127812 */ /* 0x000fc600078ec0ff */
[----:B------:R-:W-:Y:S01]  /*0ae0*/  VIADD R17, R13, 0xffffffff ;  /* 0xffffffff0d117836 */ /* 0x000fe20000000000 */
[----:B------:R-:W-:-:S04]  /*0af0*/  IADD3 R19, PT, PT, R18, -0x1, RZ ;  /* 0xffffffff12137810 */ /* 0x000fc80007ffe0ff */
[----:B------:R-:W-:-:S04]  /*0b00*/  ISETP.GT.U32.AND P0, PT, R17, 0xfd, PT ;  /* 0x000000fd1100780c */ /* 0x000fc80003f04070 */
[----:B------:R-:W-:-:S13]  /*0b10*/  ISETP.GT.U32.OR P0, PT, R19, 0xfd, P0 ;  /* 0x000000fd1300780c */ /* 0x000fda0000704470 */
[----:B------:R-:W-:Y:S01]  /*0b20*/  @!P0 MOV R15, RZ ;  /* 0x000000ff000f8202 */ /* 0x000fe20000000f00 */
        /* <DEDUP_REMOVED lines=20> */
[----:B------:R-:W-:Y:S01]  /*0c70*/  @P0 MOV R15, RZ ;  /* 0x000000ff000f0202 */ /* 0x000fe20000000f00 */
[----:B------:R-:W-:Y:S02]  /*0c80*/  @!P0 IMAD.MOV.U32 R15, RZ, RZ, -0x40 ;  /* 0xffffffc0ff0f8424 */ /* 0x000fe400078e00ff */
[----:B------:R-:W-:Y:S01]  /*0c90*/  @!P0 FFMA R3, R3, 1.84467440737095516160e+19, RZ ;  /* 0x5f80000003038823 */ /* 0x000fe200000000ff */
[----:B------:R-:W-:Y:S02]  /*0ca0*/  @!P1 FFMA R16, R0, 1.84467440737095516160e+19, RZ ;  /* 0x5f80000000109823 */ /* 0x000fe400000000ff */
[----:B------:R-:W-:-:S07]  /*0cb0*/  @!P1 IADD3 R15, PT, PT, R15, 0x40, RZ ;  /* 0x000000400f0f9810 */ /* 0x000fce0007ffe0ff */
.L_x_36:
[----:B------:R-:W-:Y:S01]  /*0cc0*/  LEA R17, R13, 0xc0800000, 0x17 ;  /* 0xc08000000d117811 */ /* 0x000fe200078eb8ff */
[----:B------:R-:W-:Y:S01]  /*0cd0*/  BSSY.RECONVERGENT B3, `(.L_x_41) ;  /* 0x0000036000037945 */ /* 0x000fe20003800200 */
[----:B------:R-:W-:-:S03]  /*0ce0*/  IADD3 R18, PT, PT, R18, -0x7f, RZ ;  /* 0xffffff8112127810 */ /* 0x000fc60007ffe0ff */
[----:B------:R-:W-:Y:S02]  /*0cf0*/  IMAD.IADD R17, R16, 0x1, -R17 ;  /* 0x0000000110117824 */ /* 0x000fe400078e0a11 */
[C---:B------:R-:W-:Y:S01]  /*0d00*/  IMAD R0, R18.reuse, -0x800000, R3 ;  /* 0xff80000012007824 */ /* 0x040fe200078e0203 */
[----:B------:R-:W-:Y:S01]  /*0d10*/  IADD3 R18, PT, PT, R18, 0x7f, -R13 ;  /* 0x0000007f12127810 */ /* 0x000fe20007ffe80d */
[----:B------:R-:W0:Y:S01]  /*0d20*/  MUFU.RCP R16, R17 ;  /* 0x0000001100107308 */ /* 0x000e220000001000 */
[----:B------:R-:W-:-:S03]  /*0d30*/  FADD.FTZ R19, -R17, -RZ ;  /* 0x800000ff11137221 */ /* 0x000fc60000010100 */
        /* <DEDUP_REMOVED lines=9> */
[----:B------:R-:W-:-:S04]  /*0dd0*/  LOP3.LUT R13, R13, 0xff, RZ, 0xc0, !PT ;  /* 0x000000ff0d0d7812 */ /* 0x000fc800078ec0ff */
[----:B------:R-:W-:-:S05]  /*0de0*/  IADD3 R17, PT, PT, R13, R18, RZ ;  /* 0x000000120d117210 */ /* 0x000fca0007ffe0ff */
        /* <DEDUP_REMOVED lines=10> */
[-CC-:B------:R-:W-:Y:S01]  /*0e90*/  FFMA.RZ R13, R3, R19.reuse, R16.reuse ;  /* 0x00000013030d7223 */ /* 0x180fe2000000c010 */
[C---:B------:R-:W-:Y:S02]  /*0ea0*/  IADD3 R18, PT, PT, R17.reuse, 0x20, RZ ;  /* 0x0000002011127810 */ /* 0x040fe40007ffe0ff */
[----:B------:R-:W-:Y:S02]  /*0eb0*/  ISETP.NE.AND P2, PT, R17, RZ, PT ;  /* 0x000000ff1100720c */ /* 0x000fe40003f45270 */
[----:B------:R-:W-:Y:S01]  /*0ec0*/  LOP3.LUT R15, R13, 0x7fffff, RZ, 0xc0, !PT ;  /* 0x007fffff0d0f7812 */ /* 0x000fe200078ec0ff */
[CCC-:B------:R-:W-:Y:S01]  /*0ed0*/  FFMA.RP R13, R3.reuse, R19.reuse, R16.reuse ;  /* 0x00000013030d7223 */ /* 0x1c0fe20000008010 */
[----:B------:R-:W-:Y:S01]  /*0ee0*/  FFMA.RM R16, R3, R19, R16 ;  /* 0x0000001303107223 */ /* 0x000fe20000004010 */
[----:B------:R-:W-:Y:S01]  /*0ef0*/  IMAD.MOV R3, RZ, RZ, -R17 ;  /* 0x000000ffff037224 */ /* 0x000fe200078e0a11 */
[----:B------:R-:W-:Y:S02]  /*0f00*/  LOP3.LUT R15, R15, 0x800000, RZ, 0xfc, !PT ;  /* 0x008000000f0f7812 */ /* 0x000fe400078efcff */
[----:B------:R-:W-:-:S02]  /*0f10*/  ISETP.NE.AND P1, PT, R17, RZ, PT ;  /* 0x000000ff1100720c */ /* 0x000fc40003f25270 */
[----:B------:R-:W-:Y:S02]  /*0f20*/  SHF.L.U32 R18, R15, R18, RZ ;  /* 0x000000120f127219 */ /* 0x000fe400000006ff */
[----:B------:R-:W-:Y:S02]  /*0f30*/  FSETP.NEU.FTZ.AND P0, PT, R13, R16, PT ;  /* 0x000000100d00720b */ /* 0x000fe40003f1d000 */
[----:B------:R-:W-:Y:S02]  /*0f40*/  SEL R16, R3, RZ, P2 ;  /* 0x000000ff03107207 */ /* 0x000fe40001000000 */
[----:B------:R-:W-:Y:S02]  /*0f50*/  ISETP.NE.AND P1, PT, R18, RZ, P1 ;  /* 0x000000ff1200720c */ /* 0x000fe40000f25270 */
[----:B------:R-:W-:Y:S02]  /*0f60*/  SHF.R.U32.HI R16, RZ, R16, R15 ;  /* 0x00000010ff107219 */ /* 0x000fe4000001160f */
[----:B------:R-:W-:-:S02]  /*0f70*/  PLOP3.LUT P0, PT, P0, P1, PT, 0xf8, 0x8f ;  /* 0x00000000008f781c */ /* 0x000fc40000703f70 */
[----:B------:R-:W-:Y:S02]  /*0f80*/  SHF.R.U32.HI R18, RZ, 0x1, R16 ;  /* 0x00000001ff127819 */ /* 0x000fe40000011610 */
[----:B------:R-:W-:-:S04]  /*0f90*/  SEL R3, RZ, 0x1, !P0 ;  /* 0x00000001ff037807 */ /* 0x000fc80004000000 */
[----:B------:R-:W-:-:S04]  /*0fa0*/  LOP3.LUT R3, R3, 0x1, R18, 0xf8, !PT ;  /* 0x0000000103037812 */ /* 0x000fc800078ef812 */
[----:B------:R-:W-:-:S04]  /*0fb0*/  LOP3.LUT R3, R3, R16, RZ, 0xc0, !PT ;  /* 0x0000001003037212 */ /* 0x000fc800078ec0ff */
[----:B------:R-:W-:-:S04]  /*0fc0*/  IADD3 R3, PT, PT, R18, R3, RZ ;  /* 0x0000000312037210 */ /* 0x000fc80007ffe0ff */
[----:B------:R-:W-:Y:S01]  /*0fd0*/  LOP3.LUT R0, R3, R0, RZ, 0xfc, !PT ;  /* 0x0000000003007212 */ /* 0x000fe200078efcff */
[----:B------:R-:W-:Y:S06]  /*0fe0*/  BRA `(.L_x_44) ;  /* 0x0000000000107947 */ /* 0x000fec0003800000 */
.L_x_43:
[----:B------:R-:W-:-:S04]  /*0ff0*/  LOP3.LUT R0, R0, 0x80000000, RZ, 0xc0, !PT ;  /* 0x8000000000007812 */ /* 0x000fc800078ec0ff */
[----:B------:R-:W-:Y:S01]  /*1000*/  LOP3.LUT R0, R0, 0x7f800000, RZ, 0xfc, !PT ;  /* 0x7f80000000007812 */ /* 0x000fe200078efcff */
[----:B------:R-:W-:Y:S06]  /*1010*/  BRA `(.L_x_44) ;  /* 0x0000000000047947 */ /* 0x000fec0003800000 */
.L_x_42:
[----:B------:R-:W-:-:S07]  /*1020*/  IMAD R0, R18, 0x800000, R0 ;  /* 0x0080000012007824 */ /* 0x000fce00078e0200 */
.L_x_44:
[----:B------:R-:W-:Y:S05]  /*1030*/  BSYNC.RECONVERGENT B3 ;  /* 0x0000000000037941 */ /* 0x000fea0003800200 */
.L_x_41:
[----:B------:R-:W-:Y:S05]  /*1040*/  BRA `(.L_x_45) ;  /* 0x0000000000207947 */ /* 0x000fea0003800000 */
.L_x_40:
[----:B------:R-:W-:-:S04]  /*1050*/  LOP3.LUT R0, R16, 0x80000000, R3, 0x48, !PT ;  /* 0x8000000010007812 */ /* 0x000fc800078e4803 */
[----:B------:R-:W-:Y:S01]  /*1060*/  LOP3.LUT R0, R0, 0x7f800000, RZ, 0xfc, !PT ;  /* 0x7f80000000007812 */ /* 0x000fe200078efcff */
[----:B------:R-:W-:Y:S06]  /*1070*/  BRA `(.L_x_45) ;  /* 0x0000000000147947 */ /* 0x000fec0003800000 */
.L_x_39:
[----:B------:R-:W-:Y:S01]  /*1080*/  LOP3.LUT R0, R16, 0x80000000, R3, 0x48, !PT ;  /* 0x8000000010007812 */ /* 0x000fe200078e4803 */
[----:B------:R-:W-:Y:S06]  /*1090*/  BRA `(.L_x_45) ;  /* 0x00000000000c7947 */ /* 0x000fec0003800000 */
.L_x_38:
[----:B------:R-:W0:Y:S01]  /*10a0*/  MUFU.RSQ R0, -QNAN ;  /* 0xffc0000000007908 */ /* 0x000e220000001400 */
[----:B------:R-:W-:Y:S05]  /*10b0*/  BRA `(.L_x_45) ;  /* 0x0000000000047947 */ /* 0x000fea0003800000 */
.L_x_37:
[----:B------:R-:W-:-:S07]  /*10c0*/  FADD.FTZ R0, R3, R0 ;  /* 0x0000000003007221 */ /* 0x000fce0000010000 */
.L_x_45:
[----:B------:R-:W-:Y:S05]  /*10d0*/  BSYNC.RECONVERGENT B2 ;  /* 0x0000000000027941 */ /* 0x000fea0003800200 */
.L_x_35:
[----:B------:R-:W-:-:S04]  /*10e0*/  HFMA2 R15, -RZ, RZ, 0, 0 ;  /* 0x00000000ff0f7431 */ /* 0x000fc800000001ff */
[----:B0-----:R-:W-:Y:S05]  /*10f0*/  RET.REL.NODEC R14 `(_Z7RGB2YUVPcS_mfffff) ;  /* 0xffffffec0ec07950 */ /* 0x001fea0003c3ffff */
.L_x_46:
        /* <DEDUP_REMOVED lines=16> */
.L_x_48:


//--------------------- .nv.shared.reserved.0     --------------------------
	.section	.nv.shared.reserved.0,"aw",@nobits
	.weak		__nv_reservedSMEM_offset_0_alias
	.size		__nv_reservedSMEM_offset_0_alias, 0, 64
	.other		__nv_reservedSMEM_offset_0_alias,@"STO_CUDA_RESERVED_SHARED STV_DEFAULT"
__nv_reservedSMEM_offset_0_alias:
	.zero		0
	.zero		64


//--------------------- .nv.constant0._Z9YUV162RGBPcS_mfffff --------------------------
	.section	.nv.constant0._Z9YUV162RGBPcS_mfffff,"a",@progbits
	.sectionflags	@""
	.align	4
.nv.constant0._Z9YUV162RGBPcS_mfffff:
	.zero		940


//--------------------- .nv.constant0._Z7RGB2YUVPcS_mfffff --------------------------
	.section	.nv.constant0._Z7RGB2YUVPcS_mfffff,"a",@progbits
	.sectionflags	@""
	.align	4
.nv.constant0._Z7RGB2YUVPcS_mfffff:
	.zero		940


//--------------------- SYMBOLS --------------------------

	.type		.nv.reservedSmem.offset0,@object
	.size		.nv.reservedSmem.offset0,0x4
